def attn_fwd(
    Q,
    K,
    V,
    Out,
    Lse,
    sm_scale,
    stride_qz,
    stride_qh,
    stride_qm,
    stride_qk,
    stride_kz,
    stride_kh,
    stride_kn,
    stride_kk,
    stride_vz,
    stride_vh,
    stride_vn,
    stride_vk,
    stride_oz,
    stride_oh,
    stride_om,
    stride_ok,
    seqlen_q,
    seqlen_k,
    BLOCK_M: tl.constexpr,
    BLOCK_N: tl.constexpr,
    HEAD_DIM: tl.constexpr,
    CAUSAL: tl.constexpr,
):
    start_m = tl.program_id(0)
    off_hz = tl.program_id(1)
    q_off = off_hz * stride_qh
    k_off = off_hz * stride_kh
    v_off = off_hz * stride_vh
    offs_m = start_m * BLOCK_M + tl.arange(0, BLOCK_M)
    offs_d = tl.arange(0, HEAD_DIM)
    offs_n = tl.arange(0, BLOCK_N)
    q_ptrs = Q + q_off + offs_m[:, None] * stride_qm + offs_d[None, :] * stride_qk
    k_ptrs = K + k_off + offs_d[:, None] * stride_kk + offs_n[None, :] * stride_kn
    v_ptrs = V + v_off + offs_n[:, None] * stride_vn + offs_d[None, :] * stride_vk
    m_i = tl.full([BLOCK_M], float("-inf"), dtype=tl.float32)
    l_i = tl.zeros([BLOCK_M], dtype=tl.float32) + 1.0
    acc = tl.zeros([BLOCK_M, HEAD_DIM], dtype=tl.float32)
    q = tl.load(q_ptrs)
    acc, l_i, m_i = _attn_fwd_inner(
        acc,
        l_i,
        m_i,
        q,
        k_ptrs,
        v_ptrs,
        sm_scale,
        stride_kn,
        stride_vn,
        start_m,
        seqlen_k,
        BLOCK_M,
        BLOCK_N,
        HEAD_DIM,
        CAUSAL,
    )
    acc = acc / l_i[:, None]
    lse = m_i + tl.math.log2(l_i) / 1.4426950408889634
    o_ptrs = (
        Out
        + off_hz * stride_oh
        + offs_m[:, None] * stride_om
        + offs_d[None, :] * stride_ok
    )
    tl.store(o_ptrs, acc.to(Out.dtype.element_ty))
    tl.store(Lse + off_hz * seqlen_q + offs_m, lse)

# config = {"BLOCK_M": 64, "BLOCK_N": 32, "HEAD_DIM": 64, "arch": "sm_100", "causal": true, "dtype": "fp16", "num_stages": 3, "num_warps": 8}
# arch = sm_100


// ===== COMPILED SASS (sm_100a) =====

	.target	sm_100a

	.elftype	@"ET_EXEC"


//--------------------- .note.nv.tkinfo           --------------------------
	.section	.note.nv.tkinfo,"",@"SHT_NOTE"
	.sectionflags	@"SHF_NOTE_NV_TKINFO"
	.tkinfo
        /*0018*/ 	.word	0x00000081
        /*0030*/ 	.string	""
        /*0030*/ 	.string	"ptxas-blackwell"
        /*0030*/ 	.string	"Cuda compilation tools, release 12.9, V12.9.86"
        /*0030*/ 	.string	"Build cuda_12.9.r12.9/compiler.36037853_0"
        /*0030*/ 	.string	"-v  -suppress-debug-info  -lineinfo  -arch sm_100a "



//--------------------- .note.nv.cuver            --------------------------
	.section	.note.nv.cuver,"",@"SHT_NOTE"
	.sectionflags	@"SHF_NOTE_NV_CUVER"
        /*0018*/ 	.short	0x0001
        /*001a*/ 	.short	0x0064
        /*001c*/ 	.short	0x0001
        /*001e*/ 	.short	0x0000
        /*0020*/ 	.short	0x0001
        /*0022*/ 	.short	0x0000


//--------------------- .nv.info                  --------------------------
	.section	.nv.info,"",@"SHT_CUDA_INFO"
	.align	4


	//----- nvinfo : EIATTR_REGCOUNT
	.align		4
        /*0000*/ 	.byte	0x04, 0x2f
        /*0002*/ 	.short	(.L_5 - .L_4)
	.align		4
.L_4:
        /*0004*/ 	.word	index@(attn_fwd)
        /*0008*/ 	.word	0x00000050


	//----- nvinfo : EIATTR_FRAME_SIZE
	.align		4
.L_5:
        /*000c*/ 	.byte	0x04, 0x11
        /*000e*/ 	.short	(.L_7 - .L_6)
	.align		4
.L_6:
        /*0010*/ 	.word	index@($__internal_2_$__cuda_sm10x_tcgen05_guardrail_trap_unallocated_columns_being_dealloced)
        /*0014*/ 	.word	0x00000000


	//----- nvinfo : EIATTR_FRAME_SIZE
	.align		4
.L_7:
        /*0018*/ 	.byte	0x04, 0x11
        /*001a*/ 	.short	(.L_9 - .L_8)
	.align		4
.L_8:
        /*001c*/ 	.word	index@($__internal_1_$__cuda_sm10x_tcgen05_guardrail_trap_phase_invalid_during_alloc)
        /*0020*/ 	.word	0x00000000


	//----- nvinfo : EIATTR_FRAME_SIZE
	.align		4
.L_9:
        /*0024*/ 	.byte	0x04, 0x11
        /*0026*/ 	.short	(.L_11 - .L_10)
	.align		4
.L_10:
        /*0028*/ 	.word	index@($__internal_0_$__cuda_sm10x_tcgen05_guardrail_trap_col_being_dealloced_not_returned_by_alloc)
        /*002c*/ 	.word	0x00000000


	//----- nvinfo : EIATTR_FRAME_SIZE
	.align		4
.L_11:
        /*0030*/ 	.byte	0x04, 0x11
        /*0032*/ 	.short	(.L_13 - .L_12)
	.align		4
.L_12:
        /*0034*/ 	.word	index@(attn_fwd)
        /*0038*/ 	.word	0x00000000


	//----- nvinfo : EIATTR_MIN_STACK_SIZE
	.align		4
.L_13:
        /*003c*/ 	.byte	0x04, 0x12
        /*003e*/ 	.short	(.L_15 - .L_14)
	.align		4
.L_14:
        /*0040*/ 	.word	index@(attn_fwd)
        /*0044*/ 	.word	0x00000000
.L_15:


//--------------------- .nv.info.attn_fwd         --------------------------
	.section	.nv.info.attn_fwd,"",@"SHT_CUDA_INFO"
	.sectionflags	@""
	.align	4


	//----- nvinfo : EIATTR_CUDA_API_VERSION
	.align		4
        /*0000*/ 	.byte	0x04, 0x37
        /*0002*/ 	.short	(.L_17 - .L_16)
.L_16:
        /*0004*/ 	.word	0x00000081


	//----- nvinfo : EIATTR_KPARAM_INFO
	.align		4
.L_17:
        /*0008*/ 	.byte	0x04, 0x17
        /*000a*/ 	.short	(.L_19 - .L_18)
.L_18:
        /*000c*/ 	.word	0x00000000
        /*0010*/ 	.short	0x0019
        /*0012*/ 	.short	0x0080
        /*0014*/ 	.byte	0x00, 0xf4, 0x21, 0x00


	//----- nvinfo : EIATTR_KPARAM_INFO
	.align		4
.L_19:
        /*0018*/ 	.byte	0x04, 0x17
        /*001a*/ 	.short	(.L_21 - .L_20)
.L_20:
        /*001c*/ 	.word	0x00000000
        /*0020*/ 	.short	0x0018
        /*0022*/ 	.short	0x0078
        /*0024*/ 	.byte	0x00, 0xf4, 0x21, 0x00


	//----- nvinfo : EIATTR_KPARAM_INFO
	.align		4
.L_21:
        /*0028*/ 	.byte	0x04, 0x17
        /*002a*/ 	.short	(.L_23 - .L_22)
.L_22:
        /*002c*/ 	.word	0x00000000
        /*0030*/ 	.short	0x0017
        /*0032*/ 	.short	0x0070
        /*0034*/ 	.byte	0x00, 0xf0, 0x11, 0x00


	//----- nvinfo : EIATTR_KPARAM_INFO
	.align		4
.L_23:
        /*0038*/ 	.byte	0x04, 0x17
        /*003a*/ 	.short	(.L_25 - .L_24)
.L_24:
        /*003c*/ 	.word	0x00000000
        /*0040*/ 	.short	0x0016
        /*0042*/ 	.short	0x006c
        /*0044*/ 	.byte	0x00, 0xf0, 0x11, 0x00


	//----- nvinfo : EIATTR_KPARAM_INFO
	.align		4
.L_25:
        /*0048*/ 	.byte	0x04, 0x17
        /*004a*/ 	.short	(.L_27 - .L_26)
.L_26:
        /*004c*/ 	.word	0x00000000
        /*0050*/ 	.short	0x0015
        /*0052*/ 	.short	0x0068
        /*0054*/ 	.byte	0x00, 0xf0, 0x11, 0x00


	//----- nvinfo : EIATTR_KPARAM_INFO
	.align		4
.L_27:
        /*0058*/ 	.byte	0x04, 0x17
        /*005a*/ 	.short	(.L_29 - .L_28)
.L_28:
        /*005c*/ 	.word	0x00000000
        /*0060*/ 	.short	0x0014
        /*0062*/ 	.short	0x0064
        /*0064*/ 	.byte	0x00, 0xf0, 0x11, 0x00


	//----- nvinfo : EIATTR_KPARAM_INFO
	.align		4
.L_29:
        /*0068*/ 	.byte	0x04, 0x17
        /*006a*/ 	.short	(.L_31 - .L_30)
.L_30:
        /*006c*/ 	.word	0x00000000
        /*0070*/ 	.short	0x0013
        /*0072*/ 	.short	0x0060
        /*0074*/ 	.byte	0x00, 0xf0, 0x11, 0x00


	//----- nvinfo : EIATTR_KPARAM_INFO
	.align		4
.L_31:
        /*0078*/ 	.byte	0x04, 0x17
        /*007a*/ 	.short	(.L_33 - .L_32)
.L_32:
        /*007c*/ 	.word	0x00000000
        /*0080*/ 	.short	0x0012
        /*0082*/ 	.short	0x005c
        /*0084*/ 	.byte	0x00, 0xf0, 0x11, 0x00


	//----- nvinfo : EIATTR_KPARAM_INFO
	.align		4
.L_33:
        /*0088*/ 	.byte	0x04, 0x17
        /*008a*/ 	.short	(.L_35 - .L_34)
.L_34:
        /*008c*/ 	.word	0x00000000
        /*0090*/ 	.short	0x0011
        /*0092*/ 	.short	0x0058
        /*0094*/ 	.byte	0x00, 0xf0, 0x11, 0x00


	//----- nvinfo : EIATTR_KPARAM_INFO
	.align		4
.L_35:
        /*0098*/ 	.byte	0x04, 0x17
        /*009a*/ 	.short	(.L_37 - .L_36)
.L_36:
        /*009c*/ 	.word	0x00000000
        /*00a0*/ 	.short	0x0010
        /*00a2*/ 	.short	0x0054
        /*00a4*/ 	.byte	0x00, 0xf0, 0x11, 0x00


	//----- nvinfo : EIATTR_KPARAM_INFO
	.align		4
.L_37:
        /*00a8*/ 	.byte	0x04, 0x17
        /*00aa*/ 	.short	(.L_39 - .L_38)
.L_38:
        /*00ac*/ 	.word	0x00000000
        /*00b0*/ 	.short	0x000f
        /*00b2*/ 	.short	0x0050
        /*00b4*/ 	.byte	0x00, 0xf0, 0x11, 0x00


	//----- nvinfo : EIATTR_KPARAM_INFO
	.align		4
.L_39:
        /*00b8*/ 	.byte	0x04, 0x17
        /*00ba*/ 	.short	(.L_41 - .L_40)
.L_40:
        /*00bc*/ 	.word	0x00000000
        /*00c0*/ 	.short	0x000e
        /*00c2*/ 	.short	0x004c
        /*00c4*/ 	.byte	0x00, 0xf0, 0x11, 0x00


	//----- nvinfo : EIATTR_KPARAM_INFO
	.align		4
.L_41:
        /*00c8*/ 	.byte	0x04, 0x17
        /*00ca*/ 	.short	(.L_43 - .L_42)
.L_42:
        /*00cc*/ 	.word	0x00000000
        /*00d0*/ 	.short	0x000d
        /*00d2*/ 	.short	0x0048
        /*00d4*/ 	.byte	0x00, 0xf0, 0x11, 0x00


	//----- nvinfo : EIATTR_KPARAM_INFO
	.align		4
.L_43:
        /*00d8*/ 	.byte	0x04, 0x17
        /*00da*/ 	.short	(.L_45 - .L_44)
.L_44:
        /*00dc*/ 	.word	0x00000000
        /*00e0*/ 	.short	0x000c
        /*00e2*/ 	.short	0x0044
        /*00e4*/ 	.byte	0x00, 0xf0, 0x11, 0x00


	//----- nvinfo : EIATTR_KPARAM_INFO
	.align		4
.L_45:
        /*00e8*/ 	.byte	0x04, 0x17
        /*00ea*/ 	.short	(.L_47 - .L_46)
.L_46:
        /*00ec*/ 	.word	0x00000000
        /*00f0*/ 	.short	0x000b
        /*00f2*/ 	.short	0x0040
        /*00f4*/ 	.byte	0x00, 0xf0, 0x11, 0x00


	//----- nvinfo : EIATTR_KPARAM_INFO
	.align		4
.L_47:
        /*00f8*/ 	.byte	0x04, 0x17
        /*00fa*/ 	.short	(.L_49 - .L_48)
.L_48:
        /*00fc*/ 	.word	0x00000000
        /*0100*/ 	.short	0x000a
        /*0102*/ 	.short	0x003c
        /*0104*/ 	.byte	0x00, 0xf0, 0x11, 0x00


	//----- nvinfo : EIATTR_KPARAM_INFO
	.align		4
.L_49:
        /*0108*/ 	.byte	0x04, 0x17
        /*010a*/ 	.short	(.L_51 - .L_50)
.L_50:
        /*010c*/ 	.word	0x00000000
        /*0110*/ 	.short	0x0009
        /*0112*/ 	.short	0x0038
        /*0114*/ 	.byte	0x00, 0xf0, 0x11, 0x00


	//----- nvinfo : EIATTR_KPARAM_INFO
	.align		4
.L_51:
        /*0118*/ 	.byte	0x04, 0x17
        /*011a*/ 	.short	(.L_53 - .L_52)
.L_52:
        /*011c*/ 	.word	0x00000000
        /*0120*/ 	.short	0x0008
        /*0122*/ 	.short	0x0034
        /*0124*/ 	.byte	0x00, 0xf0, 0x11, 0x00


	//----- nvinfo : EIATTR_KPARAM_INFO
	.align		4
.L_53:
        /*0128*/ 	.byte	0x04, 0x17
        /*012a*/ 	.short	(.L_55 - .L_54)
.L_54:
        /*012c*/ 	.word	0x00000000
        /*0130*/ 	.short	0x0007
        /*0132*/ 	.short	0x0030
        /*0134*/ 	.byte	0x00, 0xf0, 0x11, 0x00


	//----- nvinfo : EIATTR_KPARAM_INFO
	.align		4
.L_55:
        /*0138*/ 	.byte	0x04, 0x17
        /*013a*/ 	.short	(.L_57 - .L_56)
.L_56:
        /*013c*/ 	.word	0x00000000
        /*0140*/ 	.short	0x0006
        /*0142*/ 	.short	0x002c
        /*0144*/ 	.byte	0x00, 0xf0, 0x11, 0x00


	//----- nvinfo : EIATTR_KPARAM_INFO
	.align		4
.L_57:
        /*0148*/ 	.byte	0x04, 0x17
        /*014a*/ 	.short	(.L_59 - .L_58)
.L_58:
        /*014c*/ 	.word	0x00000000
        /*0150*/ 	.short	0x0005
        /*0152*/ 	.short	0x0028
        /*0154*/ 	.byte	0x00, 0xf0, 0x11, 0x00


	//----- nvinfo : EIATTR_KPARAM_INFO
	.align		4
.L_59:
        /*0158*/ 	.byte	0x04, 0x17
        /*015a*/ 	.short	(.L_61 - .L_60)
.L_60:
        /*015c*/ 	.word	0x00000000
        /*0160*/ 	.short	0x0004
        /*0162*/ 	.short	0x0020
        /*0164*/ 	.byte	0x00, 0xf4, 0x21, 0x00


	//----- nvinfo : EIATTR_KPARAM_INFO
	.align		4
.L_61:
        /*0168*/ 	.byte	0x04, 0x17
        /*016a*/ 	.short	(.L_63 - .L_62)
.L_62:
        /*016c*/ 	.word	0x00000000
        /*0170*/ 	.short	0x0003
        /*0172*/ 	.short	0x0018
        /*0174*/ 	.byte	0x00, 0xf4, 0x21, 0x00


	//----- nvinfo : EIATTR_KPARAM_INFO
	.align		4
.L_63:
        /*0178*/ 	.byte	0x04, 0x17
        /*017a*/ 	.short	(.L_65 - .L_64)
.L_64:
        /*017c*/ 	.word	0x00000000
        /*0180*/ 	.short	0x0002
        /*0182*/ 	.short	0x0010
        /*0184*/ 	.byte	0x00, 0xf4, 0x21, 0x00


	//----- nvinfo : EIATTR_KPARAM_INFO
	.align		4
.L_65:
        /*0188*/ 	.byte	0x04, 0x17
        /*018a*/ 	.short	(.L_67 - .L_66)
.L_66:
        /*018c*/ 	.word	0x00000000
        /*0190*/ 	.short	0x0001
        /*0192*/ 	.short	0x0008
        /*0194*/ 	.byte	0x00, 0xf4, 0x21, 0x00


	//----- nvinfo : EIATTR_KPARAM_INFO
	.align		4
.L_67:
        /*0198*/ 	.byte	0x04, 0x17
        /*019a*/ 	.short	(.L_69 - .L_68)
.L_68:
        /*019c*/ 	.word	0x00000000
        /*01a0*/ 	.short	0x0000
        /*01a2*/ 	.short	0x0000
        /*01a4*/ 	.byte	0x00, 0xf4, 0x21, 0x00


	//----- nvinfo : EIATTR_AT_ENTRY_FRAGMENTS
	.align		4
.L_69:
        /*01a8*/ 	.byte	0x04, 0x4f
        /*01aa*/ 	.short	(.L_71 - .L_70)


	//   ....[0]....
.L_70:
        /*01ac*/ 	.word	0x00000004


	//----- nvinfo : EIATTR_RESERVED_SMEM_USED
	.align		4
.L_71:
        /*01b0*/ 	.byte	0x01, 0x41
	.zero		2


	//----- nvinfo : EIATTR_SPARSE_MMA_MASK
	.align		4
        /*01b4*/ 	.byte	0x03, 0x50
        /*01b6*/ 	.short	0x0000


	//----- nvinfo : EIATTR_TCGEN05_1CTA_USED
	.align		4
        /*01b8*/ 	.byte	0x01, 0x51
	.zero		2


	//----- nvinfo : EIATTR_MAXREG_COUNT
	.align		4
        /*01bc*/ 	.byte	0x03, 0x1b
        /*01be*/ 	.short	0x00ff


	//----- nvinfo : EIATTR_NUM_BARRIERS
	.align		4
        /*01c0*/ 	.byte	0x02, 0x4c
        /*01c2*/ 	.byte	0x01
	.zero		1


	//----- nvinfo : EIATTR_INT_WARP_WIDE_INSTR_OFFSETS
	.align		4
        /*01c4*/ 	.byte	0x04, 0x31
        /*01c6*/ 	.short	(.L_73 - .L_72)


	//   ....[0]....
.L_72:
        /*01c8*/ 	.word	0x00000b30


	//   ....[1]....
        /*01cc*/ 	.word	0x00000b50


	//   ....[2]....
        /*01d0*/ 	.word	0x00000ff0


	//   ....[3]....
        /*01d4*/ 	.word	0x00001060


	//   ....[4]....
        /*01d8*/ 	.word	0x00002760


	//   ....[5]....
        /*01dc*/ 	.word	0x00004750


	//   ....[6]....
        /*01e0*/ 	.word	0x000047a0


	//----- nvinfo : EIATTR_COOP_GROUP_MASK_REGIDS
	.align		4
.L_73:
        /*01e4*/ 	.byte	0x04, 0x29
        /*01e6*/ 	.short	(.L_75 - .L_74)


	//   ....[0]....
.L_74:
        /*01e8*/ 	.word	0xffffffff


	//   ....[1]....
        /*01ec*/ 	.word	0xffffffff


	//   ....[2]....
        /*01f0*/ 	.word	0xffffffff


	//   ....[3]....
        /*01f4*/ 	.word	0xffffffff


	//   ....[4]....
        /*01f8*/ 	.word	0xffffffff


	//   ....[5]....
        /*01fc*/ 	.word	0xffffffff


	//   ....[6]....
        /*0200*/ 	.word	0xffffffff


	//   ....[7]....
        /*0204*/ 	.word	0xffffffff


	//   ....[8]....
        /*0208*/ 	.word	0xffffffff


	//   ....[9]....
        /*020c*/ 	.word	0xffffffff


	//   ....[10]....
        /*0210*/ 	.word	0xffffffff


	//   ....[11]....
        /*0214*/ 	.word	0xffffffff


	//----- nvinfo : EIATTR_COOP_GROUP_INSTR_OFFSETS
	.align		4
.L_75:
        /*0218*/ 	.byte	0x04, 0x28
        /*021a*/ 	.short	(.L_77 - .L_76)


	//   ....[0]....
.L_76:
        /*021c*/ 	.word	0x00000060


	//   ....[1]....
        /*0220*/ 	.word	0x00000320


	//   ....[2]....
        /*0224*/ 	.word	0x00001750


	//   ....[3]....
        /*0228*/ 	.word	0x000018b0


	//   ....[4]....
        /*022c*/ 	.word	0x00001b40


	//   ....[5]....
        /*0230*/ 	.word	0x00001d50


	//   ....[6]....
        /*0234*/ 	.word	0x00002d40


	//   ....[7]....
        /*0238*/ 	.word	0x00002db0


	//   ....[8]....
        /*023c*/ 	.word	0x00003000


	//   ....[9]....
        /*0240*/ 	.word	0x00003070


	//   ....[10]....
        /*0244*/ 	.word	0x000045e0


	//   ....[11]....
        /*0248*/ 	.word	0x00004850


	//----- nvinfo : EIATTR_VRC_CTA_INIT_COUNT
	.align		4
.L_77:
        /*024c*/ 	.byte	0x02, 0x4a
        /*024e*/ 	.byte	0x80
	.zero		1


	//----- nvinfo : EIATTR_MBARRIER_INSTR_OFFSETS
	.align		4
        /*0250*/ 	.byte	0x04, 0x39
        /*0252*/ 	.short	(.L_79 - .L_78)


	//   ....[0]....
.L_78:
        /*0254*/ 	.word	0x00000e50
        /*0258*/ 	.word	0x000000ff
        /*025c*/ 	.word	0x00005000
        /*0260*/ 	.short	0x0100
        /*0262*/ 	.byte	0x0b
	.zero		1


	//   ....[1]....
        /*0264*/ 	.word	0x00001050
        /*0268*/ 	.word	0x000000ff
        /*026c*/ 	.word	0x00005008
        /*0270*/ 	.short	0x0100
        /*0272*/ 	.byte	0x0b
	.zero		1


	//   ....[2]....
        /*0274*/ 	.word	0x00001150
        /*0278*/ 	.word	0x000000ff
        /*027c*/ 	.word	0x00003000
        /*0280*/ 	.short	0x0100
        /*0282*/ 	.byte	0x0b
	.zero		1


	//   ....[3]....
        /*0284*/ 	.word	0x000013a0
        /*0288*/ 	.word	0x000000ff
        /*028c*/ 	.word	0x00003000
        /*0290*/ 	.short	0x010a
        /*0292*/ 	.byte	0x0b
	.zero		1


	//   ....[4]....
        /*0294*/ 	.word	0x000017c0
        /*0298*/ 	.word	0x000000ff
        /*029c*/ 	.word	0x00003000
        /*02a0*/ 	.short	0x0108
        /*02a2*/ 	.byte	0x0b
	.zero		1


	//   ....[5]....
        /*02a4*/ 	.word	0x00002820
        /*02a8*/ 	.word	0x000000ff
        /*02ac*/ 	.word	0x00005010
        /*02b0*/ 	.short	0x0100
        /*02b2*/ 	.byte	0x0b
	.zero		1


	//   ....[6]....
        /*02b4*/ 	.word	0x00002990
        /*02b8*/ 	.word	0x000000ff
        /*02bc*/ 	.word	0x00005010
        /*02c0*/ 	.short	0x010a
        /*02c2*/ 	.byte	0x0b
	.zero		1


	//   ....[7]....
        /*02c4*/ 	.word	0x00002d50
        /*02c8*/ 	.word	0x000000ff
        /*02cc*/ 	.word	0x00005010
        /*02d0*/ 	.short	0x0108
        /*02d2*/ 	.byte	0x0b
	.zero		1


	//   ....[8]....
        /*02d4*/ 	.word	0x000030d0
        /*02d8*/ 	.word	0x000000ff
        /*02dc*/ 	.word	0x00000000
        /*02e0*/ 	.short	0x010a
        /*02e2*/ 	.byte	0x28
	.zero		1


	//   ....[9]....
        /*02e4*/ 	.word	0x00003700
        /*02e8*/ 	.word	0x000000ff
        /*02ec*/ 	.word	0x00000000
        /*02f0*/ 	.short	0x010a
        /*02f2*/ 	.byte	0x28
	.zero		1


	//   ....[10]....
        /*02f4*/ 	.word	0x00003880
        /*02f8*/ 	.word	0x000000ff
        /*02fc*/ 	.word	0x00005000
        /*0300*/ 	.short	0x0108
        /*0302*/ 	.byte	0x0b
	.zero		1


	//   ....[11]....
        /*0304*/ 	.word	0x000039b0
        /*0308*/ 	.word	0x000000ff
        /*030c*/ 	.word	0x00005008
        /*0310*/ 	.short	0x0108
        /*0312*/ 	.byte	0x0b
	.zero		1


	//   ....[12]....
        /*0314*/ 	.word	0x00004870
        /*0318*/ 	.word	0x000000ff
        /*031c*/ 	.word	0x00003000
        /*0320*/ 	.short	0x010a
        /*0322*/ 	.byte	0x0b
	.zero		1


	//   ....[13]....
        /*0324*/ 	.word	0x000048a0
        /*0328*/ 	.word	0x000000ff
        /*032c*/ 	.word	0x00005010
        /*0330*/ 	.short	0x010a
        /*0332*/ 	.byte	0x0b
	.zero		1


	//   ....[14]....
        /*0334*/ 	.word	0x000048d0
        /*0338*/ 	.word	0x000000ff
        /*033c*/ 	.word	0x00000000
        /*0340*/ 	.short	0x010a
        /*0342*/ 	.byte	0x28
	.zero		1


	//   ....[15]....
        /*0344*/ 	.word	0x00004900
        /*0348*/ 	.word	0x000000ff
        /*034c*/ 	.word	0x00000000
        /*0350*/ 	.short	0x010a
        /*0352*/ 	.byte	0x28
	.zero		1


	//----- nvinfo : EIATTR_NUM_MBARRIERS
	.align		4
.L_79:
        /*0354*/ 	.byte	0x03, 0x38
        /*0356*/ 	.short	0xffff


	//----- nvinfo : EIATTR_EXIT_INSTR_OFFSETS
	.align		4
        /*0358*/ 	.byte	0x04, 0x1c
        /*035a*/ 	.short	(.L_81 - .L_80)


	//   ....[0]....
.L_80:
        /*035c*/ 	.word	0x00004860


	//----- nvinfo : EIATTR_REQNTID
	.align		4
.L_81:
        /*0360*/ 	.byte	0x04, 0x10
        /*0362*/ 	.short	(.L_83 - .L_82)
.L_82:
        /*0364*/ 	.word	0x00000100
        /*0368*/ 	.word	0x00000001
        /*036c*/ 	.word	0x00000001


	//----- nvinfo : EIATTR_CRS_STACK_SIZE
	.align		4
.L_83:
        /*0370*/ 	.byte	0x04, 0x1e
        /*0372*/ 	.short	(.L_85 - .L_84)
.L_84:
        /*0374*/ 	.word	0x00000000


	//----- nvinfo : EIATTR_CBANK_PARAM_SIZE
	.align		4
.L_85:
        /*0378*/ 	.byte	0x03, 0x19
        /*037a*/ 	.short	0x0088


	//----- nvinfo : EIATTR_PARAM_CBANK
	.align		4
        /*037c*/ 	.byte	0x04, 0x0a
        /*037e*/ 	.short	(.L_87 - .L_86)
	.align		4
.L_86:
        /*0380*/ 	.word	index@(.nv.constant0.attn_fwd)
        /*0384*/ 	.short	0x0380
        /*0386*/ 	.short	0x0088


	//----- nvinfo : EIATTR_SW_WAR
	.align		4
.L_87:
        /*0388*/ 	.byte	0x04, 0x36
        /*038a*/ 	.short	(.L_89 - .L_88)
.L_88:
        /*038c*/ 	.word	0x00000008
.L_89:


//--------------------- .nv.compat                --------------------------
	.section	.nv.compat,"",@"SHT_CUDA_COMPAT_INFO"
	.align	4
        /*0000*/ 	.byte	0x02, 0x02, 0x02, 0x00, 0x02, 0x05, 0x05, 0x00, 0x02, 0x03, 0x00, 0x00, 0x02, 0x06, 0x01, 0x00


//--------------------- .nv.callgraph             --------------------------
	.section	.nv.callgraph,"",@"SHT_CUDA_CALLGRAPH"
	.align	4
	.sectionentsize	8
	.align		4
        /*0000*/ 	.word	0x00000000
	.align		4
        /*0004*/ 	.word	0xffffffff
	.align		4
        /*0008*/ 	.word	0x00000000
	.align		4
        /*000c*/ 	.word	0xfffffffe
	.align		4
        /*0010*/ 	.word	0x00000000
	.align		4
        /*0014*/ 	.word	0xfffffffd
	.align		4
        /*0018*/ 	.word	0x00000000
	.align		4
        /*001c*/ 	.word	0xfffffffc


//--------------------- .nv.constant4             --------------------------
	.section	.nv.constant4,"a",@progbits
	.align	8
	.align		8
.nv.constant4:
        /*0000*/ 	.dword	_$_str


//--------------------- .text.attn_fwd            --------------------------
	.section	.text.attn_fwd,"ax",@progbits
	.align	128
        .global         attn_fwd
        .type           attn_fwd,@function
        .size           attn_fwd,(.L_x_31 - attn_fwd)
        .other          attn_fwd,@"STO_CUDA_ENTRY STV_DEFAULT"
attn_fwd:
.text.attn_fwd:
[----:B------:R-:W0:Y:S01]  /*0000*/  LDC R1, c[0x0][0x37c] ;  /* 0x0000df00ff017b82 */ /* 0x000e220000000800 */
[----:B------:R-:W1:Y:S02]  /*0010*/  S2R R0, SR_TID.X ;  /* 0x0000000000007919 */ /* 0x000e640000002100 */
[----:B-1----:R-:W-:-:S13]  /*0020*/  ISETP.GE.U32.AND P0, PT, R0, 0x20, PT ;  /* 0x000000200000780c */ /* 0x002fda0003f06070 */
[----:B------:R-:W-:Y:S02]  /*0030*/  VOTEU.ANY UP1, P0 ;  /* 0x0000000000ff7886 */ /* 0x000fe40000020100 */
[----:B0-----:R-:W-:Y:S05]  /*0040*/  BRA.U UP1, `(.L_x_0) ;  /* 0x0000000101b87547 */ /* 0x001fea000b800000 */
[----:B------:R-:W0:Y:S01]  /*0050*/  S2UR UR6, SR_CgaCtaId ;  /* 0x00000000000679c3 */ /* 0x000e220000008800 */
[----:B------:R-:W-:Y:S01]  /*0060*/  NOP ;  /* 0x0000000000007918 */ /* 0x000fe20000000000 */
[----:B------:R-:W-:Y:S02]  /*0070*/  UMOV UR4, 0x40 ;  /* 0x0000004000047882 */ /* 0x000fe40000000000 */
[----:B0-----:R-:W-:-:S09]  /*0080*/  ULEA UR4, UR6, UR4, 0x18 ;  /* 0x0000000406047291 */ /* 0x001fd2000f8ec0ff */
[----:B------:R-:W0:Y:S01]  /*0090*/  LDS.U8 R2, [UR4] ;  /* 0x00000004ff027984 */ /* 0x000e220008000000 */
[----:B------:R-:W-:Y:S02]  /*00a0*/  UMOV UR4, 0x400 ;  /* 0x0000040000047882 */ /* 0x000fe40000000000 */
[----:B------:R-:W-:Y:S01]  /*00b0*/  ULEA UR4, UR6, UR4, 0x18 ;  /* 0x0000000406047291 */ /* 0x000fe2000f8ec0ff */
[----:B0-----:R-:W-:-:S13]  /*00c0*/  ISETP.NE.AND P0, PT, R2, RZ, PT ;  /* 0x000000ff0200720c */ /* 0x001fda0003f05270 */
[----:B------:R-:W-:Y:S05]  /*00d0*/  @P0 BRA `(.L_x_1) ;  /* 0x00000000007c0947 */ /* 0x000fea0003800000 */
[----:B------:R-:W-:-:S13]  /*00e0*/  ELECT P0, URZ, PT ;  /* 0x0000000000ff782f */ /* 0x000fda0003800000 */
[----:B------:R-:W-:Y:S05]  /*00f0*/  @!P0 BRA `(.L_x_2) ;  /* 0x0000000000848947 */ /* 0x000fea0003800000 */
[----:B------:R-:W-:Y:S01]  /*0100*/  UMOV UR5, 0x4 ;  /* 0x0000000400057882 */ /* 0x000fe20000000000 */
[----:B------:R-:W-:Y:S02]  /*0110*/  IMAD.MOV.U32 R5, RZ, RZ, 0x1 ;  /* 0x00000001ff057424 */ /* 0x000fe400078e00ff */
[----:B------:R-:W-:Y:S02]  /*0120*/  IMAD.MOV.U32 R3, RZ, RZ, 0xf ;  /* 0x0000000fff037424 */ /* 0x000fe400078e00ff */
[----:B------:R-:W-:Y:S04]  /*0130*/  DEPBAR.LE SB0, 0x36 ;  /* 0x00008d800000791a */ /* 0x000fe80000000000 */
[----:B------:R-:W0:Y:S02]  /*0140*/  UTCATOMSWS.FIND_AND_SET.ALIGN UP0, UR5, UR5 ;  /* 0x00000005000575e3 */ /* 0x000e240008000800 */
[----:B0-----:R-:W-:-:S04]  /*0150*/  PLOP3.LUT P0, PT, PT, PT, UP0, 0x80, 0x8 ;  /* 0x000000000008781c */ /* 0x001fc80003f0f008 */
[----:B------:R-:W-:-:S04]  /*0160*/  SEL R2, RZ, 0xffffffff, !P0 ;  /* 0xffffffffff027807 */ /* 0x000fc80004000000 */
[----:B------:R-:W-:Y:S01]  /*0170*/  ISETP.NE.AND P0, PT, R2, RZ, PT ;  /* 0x000000ff0200720c */ /* 0x000fe20003f05270 */
[----:B------:R-:W-:-:S12]  /*0180*/  IMAD.U32 R2, RZ, RZ, UR5 ;  /* 0x00000005ff027e24 */ /* 0x000fd8000f8e00ff */
[----:B------:R-:W-:Y:S05]  /*0190*/  @P0 BRA `(.L_x_3) ;  /* 0x0000000000240947 */ /* 0x000fea0003800000 */
.L_x_4:
[----:B------:R-:W-:Y:S05]  /*01a0*/  NANOSLEEP 0x64 ;  /* 0x000000640000795d */ /* 0x000fea0003800000 */
[----:B------:R-:W-:-:S05]  /*01b0*/  UMOV UR5, 0x4 ;  /* 0x0000000400057882 */ /* 0x000fca0000000000 */
[----:B------:R-:W-:Y:S04]  /*01c0*/  DEPBAR.LE SB0, 0x36 ;  /* 0x00008d800000791a */ /* 0x000fe80000000000 */
[----:B------:R-:W0:Y:S02]  /*01d0*/  UTCATOMSWS.FIND_AND_SET.ALIGN UP0, UR5, UR5 ;  /* 0x00000005000575e3 */ /* 0x000e240008000800 */
[----:B0-----:R-:W-:-:S04]  /*01e0*/  PLOP3.LUT P0, PT, PT, PT, UP0, 0x80, 0x8 ;  /* 0x000000000008781c */ /* 0x001fc80003f0f008 */
[----:B------:R-:W-:-:S04]  /*01f0*/  SEL R2, RZ, 0xffffffff, !P0 ;  /* 0xffffffffff027807 */ /* 0x000fc80004000000 */
[----:B------:R-:W-:Y:S01]  /*0200*/  ISETP.NE.AND P0, PT, R2, RZ, PT ;  /* 0x000000ff0200720c */ /* 0x000fe20003f05270 */
[----:B------:R-:W-:-:S12]  /*0210*/  IMAD.U32 R2, RZ, RZ, UR5 ;  /* 0x00000005ff027e24 */ /* 0x000fd8000f8e00ff */
[----:B------:R-:W-:Y:S05]  /*0220*/  @!P0 BRA `(.L_x_4) ;  /* 0xfffffffc00dc8947 */ /* 0x000fea000383ffff */
.L_x_3:
[C---:B------:R-:W-:Y:S01]  /*0230*/  VIADD R4, R2.reuse, 0x10 ;  /* 0x0000001002047836 */ /* 0x040fe20000000000 */
[----:B------:R-:W-:Y:S01]  /*0240*/  UMOV UR5, 0x50 ;  /* 0x0000005000057882 */ /* 0x000fe20000000000 */
[----:B------:R-:W-:Y:S01]  /*0250*/  SHF.L.U32 R3, R3, R2, RZ ;  /* 0x0000000203037219 */ /* 0x000fe200000006ff */
[----:B------:R-:W-:Y:S01]  /*0260*/  ULEA UR5, UR6, UR5, 0x18 ;  /* 0x0000000506057291 */ /* 0x000fe2000f8ec0ff */
[----:B------:R-:W-:Y:S01]  /*0270*/  IMAD.SHL.U32 R2, R2, 0x20, RZ ;  /* 0x0000002002027824 */ /* 0x000fe200078e00ff */
[----:B------:R-:W-:-:S04]  /*0280*/  SHF.L.U32 R4, R5, R4, RZ ;  /* 0x0000000405047219 */ /* 0x000fc800000006ff */
[----:B------:R-:W-:-:S05]  /*0290*/  LOP3.LUT R3, R4, R3, RZ, 0xfc, !PT ;  /* 0x0000000304037212 */ /* 0x000fca00078efcff */
[----:B------:R0:W-:Y:S04]  /*02a0*/  ATOMS.OR RZ, [UR5], R3 ;  /* 0x00000003ffff798c */ /* 0x0001e8000b000005 */
[----:B------:R0:W-:Y:S01]  /*02b0*/  STS [UR4], R2 ;  /* 0x00000002ff007988 */ /* 0x0001e20008000804 */
[----:B------:R-:W-:Y:S05]  /*02c0*/  BRA `(.L_x_2) ;  /* 0x0000000000107947 */ /* 0x000fea0003800000 */
.L_x_1:
[----:B------:R-:W-:Y:S01]  /*02d0*/  IMAD.MOV.U32 R3, RZ, RZ, -0x1 ;  /* 0xffffffffff037424 */ /* 0x000fe200078e00ff */
[----:B------:R-:W-:-:S04]  /*02e0*/  MOV R2, 0x310 ;  /* 0x0000031000027802 */ /* 0x000fc80000000f00 */
[----:B------:R0:W-:Y:S03]  /*02f0*/  STS [UR4], R3 ;  /* 0x00000003ff007988 */ /* 0x0001e60008000804 */
[----:B0-----:R-:W-:Y:S05]  /*0300*/  CALL.REL.NOINC `($__internal_1_$__cuda_sm10x_tcgen05_guardrail_trap_phase_invalid_during_alloc) ;  /* 0x0000004400947944 */ /* 0x001fea0003c00000 */
.L_x_2:
[----:B------:R-:W-:Y:S05]  /*0310*/  WARPSYNC.ALL ;  /* 0x0000000000007948 */ /* 0x000fea0003800000 */
[----:B------:R-:W-:Y:S01]  /*0320*/  NOP ;  /* 0x0000000000007918 */ /* 0x000fe20000000000 */
.L_x_0:
[----:B------:R-:W1:Y:S08]  /*0330*/  S2UR UR10, SR_CTAID.X ;  /* 0x00000000000a79c3 */ /* 0x000e700000002500 */
[----:B------:R-:W-:Y:S01]  /*0340*/  BAR.SYNC.DEFER_BLOCKING 0x0 ;  /* 0x0000000000007b1d */ /* 0x000fe20000010000 */
[----:B------:R-:W-:-:S04]  /*0350*/  SHF.R.U32.HI R4, RZ, 0x6, R0 ;  /* 0x00000006ff047819 */ /* 0x000fc80000011600 */
[----:B------:R-:W-:Y:S01]  /*0360*/  SGXT.U32 R4, R4, 0x2 ;  /* 0x000000020404781a */ /* 0x000fe20000000000 */
[----:B------:R-:W2:Y:S02]  /*0370*/  LDCU.64 UR4, c[0x0][0x3b0] ;  /* 0x00007600ff0477ac */ /* 0x000ea40008000a00 */
[----:B------:R-:W3:Y:S01]  /*0380*/  LDC R34, c[0x0][0x3b8] ;  /* 0x0000ee00ff227b82 */ /* 0x000ee20000000800 */
[----:B------:R-:W-:Y:S01]  /*0390*/  UMOV UR11, 0x400 ;  /* 0x00000400000b7882 */ /* 0x000fe20000000000 */
[----:B------:R-:W4:Y:S06]  /*03a0*/  LDCU.64 UR32, c[0x0][0x358] ;  /* 0x00006b00ff2077ac */ /* 0x000f2c0008000a00 */
[----:B------:R-:W0:Y:S08]  /*03b0*/  S2UR UR6, SR_CgaCtaId ;  /* 0x00000000000679c3 */ /* 0x000e300000008800 */
[----:B------:R-:W0:Y:S01]  /*03c0*/  S2UR UR7, SR_CTAID.Y ;  /* 0x00000000000779c3 */ /* 0x000e220000002600 */
[----:B-1----:R-:W-:-:S06]  /*03d0*/  USHF.L.U32 UR10, UR10, 0x6, URZ ;  /* 0x000000060a0a7899 */ /* 0x002fcc00080006ff */
[----:B0-----:R-:W-:Y:S01]  /*03e0*/  IMAD.U32 R3, RZ, RZ, UR10 ;  /* 0x0000000aff037e24 */ /* 0x001fe2000f8e00ff */
[----:B------:R-:W0:Y:S01]  /*03f0*/  LDC.64 R20, c[0x0][0x380] ;  /* 0x0000e000ff147b82 */ /* 0x000e220000000a00 */
[----:B---3--:R-:W-:-:S03]  /*0400*/  IMAD R7, R4, R34, RZ ;  /* 0x0000002204077224 */ /* 0x008fc600078e02ff */
[----:B------:R-:W-:Y:S01]  /*0410*/  LOP3.LUT R2, R3, 0x3f, R0, 0xf8, !PT ;  /* 0x0000003f03027812 */ /* 0x000fe200078ef800 */
[----:B------:R-:W-:Y:S01]  /*0420*/  IMAD R9, R34, 0x4, R7 ;  /* 0x0000000422097824 */ /* 0x000fe200078e0207 */
[----:B------:R-:W-:-:S03]  /*0430*/  ULEA UR11, UR6, UR11, 0x18 ;  /* 0x0000000b060b7291 */ /* 0x000fc6000f8ec0ff */
[----:B--2---:R-:W-:Y:S02]  /*0440*/  IMAD R3, R2, UR5, RZ ;  /* 0x0000000502037c24 */ /* 0x004fe4000f8e02ff */
[C---:B------:R-:W-:Y:S02]  /*0450*/  IMAD R8, R34.reuse, 0x4, R9 ;  /* 0x0000000422087824 */ /* 0x040fe400078e0209 */
[C---:B------:R-:W-:Y:S02]  /*0460*/  IMAD.SHL.U32 R5, R3.reuse, 0x2, RZ ;  /* 0x0000000203057824 */ /* 0x040fe400078e00ff */
[----:B------:R-:W-:Y:S01]  /*0470*/  IMAD.HI R6, R3, 0x2, RZ ;  /* 0x0000000203067827 */ /* 0x000fe200078e02ff */
[----:B------:R-:W-:Y:S01]  /*0480*/  UIMAD UR4, UR7, UR4, URZ ;  /* 0x00000004070472a4 */ /* 0x000fe2000f8e02ff */
[----:B------:R-:W1:Y:S02]  /*0490*/  LDS R29, [UR11] ;  /* 0x0000000bff1d7984 */ /* 0x000e640008000800 */
[----:B------:R-:W-:Y:S01]  /*04a0*/  IMAD R3, R34, 0x4, R8 ;  /* 0x0000000422037824 */ /* 0x000fe200078e0208 */
[----:B------:R-:W-:-:S02]  /*04b0*/  USHF.L.U32 UR8, UR4, 0x1, URZ ;  /* 0x0000000104087899 */ /* 0x000fc400080006ff */
[----:B------:R-:W-:Y:S01]  /*04c0*/  UIMAD.WIDE UR4, UR4, 0x2, URZ ;  /* 0x00000002040478a5 */ /* 0x000fe2000f8e02ff */
[----:B------:R-:W-:Y:S03]  /*04d0*/  BAR.SYNC.DEFER_BLOCKING 0x0 ;  /* 0x0000000000007b1d */ /* 0x000fe60000010000 */
[----:B0-----:R-:W-:Y:S01]  /*04e0*/  IADD3 R20, P0, P1, R5, UR8, R20 ;  /* 0x0000000805147c10 */ /* 0x001fe2000f91e014 */
[----:B------:R-:W-:-:S03]  /*04f0*/  IMAD R5, R34, 0x4, R3 ;  /* 0x0000000422057824 */ /* 0x000fc600078e0203 */
[----:B------:R-:W-:Y:S01]  /*0500*/  IADD3.X R32, PT, PT, R6, UR5, R21, P0, P1 ;  /* 0x0000000506207c10 */ /* 0x000fe200087e2415 */
[----:B------:R-:W0:Y:S01]  /*0510*/  LDCU.64 UR8, c[0x0][0x3c0] ;  /* 0x00007800ff0877ac */ /* 0x000e220008000a00 */
[CC--:B------:R-:W-:Y:S02]  /*0520*/  LEA R10, P1, R8.reuse, R20.reuse, 0x1 ;  /* 0x00000014080a7211 */ /* 0x0c0fe400078208ff */
[----:B------:R-:W-:Y:S01]  /*0530*/  LEA R14, P2, R5, R20, 0x1 ;  /* 0x00000014050e7211 */ /* 0x000fe200078408ff */
[----:B------:R-:W2:Y:S01]  /*0540*/  LDCU UR5, c[0x0][0x3c8] ;  /* 0x00007900ff0577ac */ /* 0x000ea20008000800 */
[----:B------:R-:W-:Y:S02]  /*0550*/  LEA.HI.X.SX32 R11, R8, R32, 0x1, P1 ;  /* 0x00000020080b7211 */ /* 0x000fe400008f0eff */
[----:B------:R-:W-:Y:S02]  /*0560*/  LEA R6, P0, R7, R20, 0x1 ;  /* 0x0000001407067211 */ /* 0x000fe400078008ff */
[----:B------:R-:W-:Y:S01]  /*0570*/  LEA.HI.X.SX32 R15, R5, R32, 0x1, P2 ;  /* 0x00000020050f7211 */ /* 0x000fe200010f0eff */
[----:B------:R-:W-:Y:S01]  /*0580*/  IMAD R5, R34, 0x4, R5 ;  /* 0x0000000422057824 */ /* 0x000fe200078e0205 */
[----:B------:R-:W-:-:S02]  /*0590*/  LEA R12, P1, R3, R20, 0x1 ;  /* 0x00000014030c7211 */ /* 0x000fc400078208ff */
[-C--:B------:R-:W-:Y:S02]  /*05a0*/  LEA.HI.X.SX32 R7, R7, R32.reuse, 0x1, P0 ;  /* 0x0000002007077211 */ /* 0x080fe400000f0eff */
[----:B------:R-:W-:Y:S01]  /*05b0*/  LEA.HI.X.SX32 R13, R3, R32, 0x1, P1 ;  /* 0x00000020030d7211 */ /* 0x000fe200008f0eff */
[C---:B------:R-:W-:Y:S01]  /*05c0*/  IMAD R3, R34.reuse, 0x4, R5 ;  /* 0x0000000422037824 */ /* 0x040fe200078e0205 */
[C---:B------:R-:W-:Y:S01]  /*05d0*/  LEA R8, P0, R9.reuse, R20, 0x1 ;  /* 0x0000001409087211 */ /* 0x040fe200078008ff */
[----:B----4-:R3:W5:Y:S02]  /*05e0*/  LDG.E.U16 R19, desc[UR32][R6.64] ;  /* 0x0000002006137981 */ /* 0x010764000c1e1500 */
[----:B------:R-:W-:Y:S01]  /*05f0*/  IMAD R18, R34, 0x4, R3 ;  /* 0x0000000422127824 */ /* 0x000fe200078e0203 */
[----:B------:R-:W-:Y:S01]  /*0600*/  LEA.HI.X.SX32 R9, R9, R32, 0x1, P0 ;  /* 0x0000002009097211 */ /* 0x000fe200000f0eff */
[----:B------:R4:W5:Y:S01]  /*0610*/  LDG.E.U16 R21, desc[UR32][R10.64] ;  /* 0x000000200a157981 */ /* 0x000962000c1e1500 */
[----:B------:R-:W-:-:S03]  /*0620*/  LEA R16, P1, R3, R20, 0x1 ;  /* 0x0000001403107211 */ /* 0x000fc600078208ff */
[----:B------:R0:W5:Y:S01]  /*0630*/  LDG.E.U16 R22, desc[UR32][R8.64] ;  /* 0x0000002008167981 */ /* 0x000162000c1e1500 */
[----:B---3--:R-:W-:Y:S02]  /*0640*/  LEA R6, P0, R5, R20, 0x1 ;  /* 0x0000001405067211 */ /* 0x008fe400078008ff */
[-C--:B------:R-:W-:Y:S01]  /*0650*/  LEA.HI.X.SX32 R17, R3, R32.reuse, 0x1, P1 ;  /* 0x0000002003117211 */ /* 0x080fe200008f0eff */
[----:B------:R-:W-:Y:S01]  /*0660*/  IMAD R3, R34, 0x4, R18 ;  /* 0x0000000422037824 */ /* 0x000fe200078e0212 */
[----:B------:R-:W-:Y:S01]  /*0670*/  LEA.HI.X.SX32 R7, R5, R32, 0x1, P0 ;  /* 0x0000002005077211 */ /* 0x000fe200000f0eff */
[----:B------:R-:W5:Y:S01]  /*0680*/  LDG.E.U16 R23, desc[UR32][R14.64] ;  /* 0x000000200e177981 */ /* 0x000f62000c1e1500 */
[----:B----4-:R-:W-:Y:S01]  /*0690*/  LEA R10, P0, R18, R20, 0x1 ;  /* 0x00000014120a7211 */ /* 0x010fe200078008ff */
[----:B------:R-:W-:Y:S02]  /*06a0*/  IMAD R5, R34, 0x4, R3 ;  /* 0x0000000422057824 */ /* 0x000fe400078e0203 */
[----:B------:R3:W5:Y:S01]  /*06b0*/  LDG.E.U16 R24, desc[UR32][R12.64] ;  /* 0x000000200c187981 */ /* 0x000762000c1e1500 */
[----:B------:R-:W-:-:S02]  /*06c0*/  LEA.HI.X.SX32 R11, R18, R32, 0x1, P0 ;  /* 0x00000020120b7211 */ /* 0x000fc400000f0eff */
[C---:B0-----:R-:W-:Y:S01]  /*06d0*/  LEA R8, P0, R3.reuse, R20, 0x1 ;  /* 0x0000001403087211 */ /* 0x041fe200078008ff */
[----:B------:R0:W5:Y:S03]  /*06e0*/  LDG.E.U16 R26, desc[UR32][R6.64] ;  /* 0x00000020061a7981 */ /* 0x000166000c1e1500 */
[----:B------:R-:W-:Y:S01]  /*06f0*/  LEA.HI.X.SX32 R9, R3, R32, 0x1, P0 ;  /* 0x0000002003097211 */ /* 0x000fe200000f0eff */
[C---:B------:R-:W-:Y:S01]  /*0700*/  IMAD R3, R34.reuse, 0x4, R5 ;  /* 0x0000000422037824 */ /* 0x040fe200078e0205 */
[----:B------:R4:W5:Y:S01]  /*0710*/  LDG.E.U16 R28, desc[UR32][R10.64] ;  /* 0x000000200a1c7981 */ /* 0x000962000c1e1500 */
[-C--:B---3--:R-:W-:Y:S02]  /*0720*/  LEA R12, P0, R5, R20.reuse, 0x1 ;  /* 0x00000014050c7211 */ /* 0x088fe400078008ff */
[----:B------:R-:W-:Y:S01]  /*0730*/  IMAD R18, R34, 0x4, R3 ;  /* 0x0000000422127824 */ /* 0x000fe200078e0203 */
[----:B------:R-:W-:Y:S01]  /*0740*/  LEA R14, P1, R3, R20, 0x1 ;  /* 0x00000014030e7211 */ /* 0x000fe200078208ff */
[----:B------:R3:W5:Y:S01]  /*0750*/  LDG.E.U16 R25, desc[UR32][R16.64] ;  /* 0x0000002010197981 */ /* 0x000762000c1e1500 */
[----:B------:R-:W-:-:S02]  /*0760*/  LEA.HI.X.SX32 R13, R5, R32, 0x1, P0 ;  /* 0x00000020050d7211 */ /* 0x000fc400000f0eff */
[----:B------:R-:W-:Y:S01]  /*0770*/  LEA.HI.X.SX32 R15, R3, R32, 0x1, P1 ;  /* 0x00000020030f7211 */ /* 0x000fe200008f0eff */
[----:B------:R-:W-:Y:S01]  /*0780*/  IMAD R3, R34, 0x4, R18 ;  /* 0x0000000422037824 */ /* 0x000fe200078e0212 */
[----:B0-----:R-:W-:Y:S01]  /*0790*/  LEA R6, P0, R18, R20, 0x1 ;  /* 0x0000001412067211 */ /* 0x001fe200078008ff */
[----:B------:R0:W5:Y:S02]  /*07a0*/  LDG.E.U16 R27, desc[UR32][R8.64] ;  /* 0x00000020081b7981 */ /* 0x000164000c1e1500 */
[----:B------:R-:W-:Y:S01]  /*07b0*/  IMAD R5, R34, 0x4, R3 ;  /* 0x0000000422057824 */ /* 0x000fe200078e0203 */
[----:B------:R-:W-:Y:S01]  /*07c0*/  LEA.HI.X.SX32 R7, R18, R32, 0x1, P0 ;  /* 0x0000002012077211 */ /* 0x000fe200000f0eff */
[----:B------:R1:W5:Y:S01]  /*07d0*/  LDG.E.U16 R30, desc[UR32][R12.64] ;  /* 0x000000200c1e7981 */ /* 0x000362000c1e1500 */
[C---:B----4-:R-:W-:Y:S01]  /*07e0*/  LEA R10, P0, R3.reuse, R20, 0x1 ;  /* 0x00000014030a7211 */ /* 0x050fe200078008ff */
[C---:B---3--:R-:W-:Y:S02]  /*07f0*/  IMAD R17, R34.reuse, 0x4, R5 ;  /* 0x0000000422117824 */ /* 0x048fe400078e0205 */
[----:B------:R3:W5:Y:S01]  /*0800*/  LDG.E.U16 R15, desc[UR32][R14.64] ;  /* 0x000000200e0f7981 */ /* 0x000762000c1e1500 */
[----:B------:R-:W-:Y:S01]  /*0810*/  LEA.HI.X.SX32 R11, R3, R32, 0x1, P0 ;  /* 0x00000020030b7211 */ /* 0x000fe200000f0eff */
[----:B------:R-:W-:Y:S01]  /*0820*/  IMAD R3, R34, 0x4, R17 ;  /* 0x0000000422037824 */ /* 0x000fe200078e0211 */
[-C--:B0-----:R-:W-:Y:S01]  /*0830*/  LEA R8, P0, R5, R20.reuse, 0x1 ;  /* 0x0000001405087211 */ /* 0x081fe200078008ff */
[----:B------:R3:W5:Y:S01]  /*0840*/  LDG.E.U16 R18, desc[UR32][R6.64] ;  /* 0x0000002006127981 */ /* 0x000762000c1e1500 */
[----:B------:R-:W-:-:S02]  /*0850*/  LEA R16, P1, R17, R20, 0x1 ;  /* 0x0000001411107211 */ /* 0x000fc400078208ff */
[----:B------:R-:W-:Y:S01]  /*0860*/  LEA.HI.X.SX32 R9, R5, R32, 0x1, P0 ;  /* 0x0000002005097211 */ /* 0x000fe200000f0eff */
[----:B------:R3:W5:Y:S01]  /*0870*/  LDG.E.U16 R11, desc[UR32][R10.64] ;  /* 0x000000200a0b7981 */ /* 0x000762000c1e1500 */
[----:B-1----:R-:W-:Y:S02]  /*0880*/  LEA R12, P0, R3, R20, 0x1 ;  /* 0x00000014030c7211 */ /* 0x002fe400078008ff */
[-C--:B------:R-:W-:Y:S01]  /*0890*/  LEA.HI.X.SX32 R17, R17, R32.reuse, 0x1, P1 ;  /* 0x0000002011117211 */ /* 0x080fe200008f0eff */
[----:B------:R3:W5:Y:S01]  /*08a0*/  LDG.E.U16 R8, desc[UR32][R8.64] ;  /* 0x0000002008087981 */ /* 0x000762000c1e1500 */
[----:B------:R-:W-:-:S04]  /*08b0*/  LEA.HI.X.SX32 R13, R3, R32, 0x1, P0 ;  /* 0x00000020030d7211 */ /* 0x000fc800000f0eff */
[----:B------:R3:W5:Y:S04]  /*08c0*/  LDG.E.U16 R17, desc[UR32][R16.64] ;  /* 0x0000002010117981 */ /* 0x000768000c1e1500 */
[----:B------:R3:W5:Y:S01]  /*08d0*/  LDG.E.U16 R12, desc[UR32][R12.64] ;  /* 0x000000200c0c7981 */ /* 0x000762000c1e1500 */
[----:B------:R-:W-:Y:S02]  /*08e0*/  SHF.R.U32.HI R3, RZ, 0x5, R0 ;  /* 0x00000005ff037819 */ /* 0x000fe40000011600 */
[----:B------:R-:W-:Y:S02]  /*08f0*/  R2UR UR12, R29 ;  /* 0x000000001d0c72ca */ /* 0x000fe400000e0000 */
[----:B------:R-:W-:Y:S02]  /*0900*/  R2UR UR27, R3 ;  /* 0x00000000031b72ca */ /* 0x000fe400000e0000 */
[C---:B------:R-:W-:Y:S01]  /*0910*/  LOP3.LUT R3, R0.reuse, 0xc0, RZ, 0xc0, !PT ;  /* 0x000000c000037812 */ /* 0x040fe200078ec0ff */
[----:B------:R-:W-:-:S03]  /*0920*/  IMAD.SHL.U32 R20, R0, 0x2, RZ ;  /* 0x0000000200147824 */ /* 0x000fc600078e00ff */
[----:B------:R-:W-:-:S04]  /*0930*/  SHF.R.U32.HI R3, RZ, 0x2, R3 ;  /* 0x00000002ff037819 */ /* 0x000fc80000011603 */
[----:B------:R-:W-:Y:S01]  /*0940*/  LOP3.LUT R20, R3, 0x1fe, R20, 0x78, !PT ;  /* 0x000001fe03147812 */ /* 0x000fe200078e7814 */
[----:B--23--:R-:W-:Y:S06]  /*0950*/  BRA.U UP1, `(.L_x_5) ;  /* 0x0000000101187547 */ /* 0x00cfec000b800000 */
[----:B------:R-:W-:Y:S01]  /*0960*/  ELECT P0, URZ, PT ;  /* 0x0000000000ff782f */ /* 0x000fe20003800000 */
[----:B------:R-:W-:Y:S01]  /*0970*/  IMAD.MOV.U32 R3, RZ, RZ, 0x1 ;  /* 0x00000001ff037424 */ /* 0x000fe200078e00ff */
[----:B------:R-:W-:Y:S01]  /*0980*/  UMOV UR4, 0x40 ;  /* 0x0000004000047882 */ /* 0x000fe20000000000 */
[----:B------:R-:W-:Y:S01]  /*0990*/  UVIRTCOUNT.DEALLOC.SMPOOL 0x80 ;  /* 0x000000800000784c */ /* 0x000fe20000000000 */
[----:B------:R-:W-:-:S09]  /*09a0*/  ULEA UR4, UR6, UR4, 0x18 ;  /* 0x0000000406047291 */ /* 0x000fd2000f8ec0ff */
[----:B------:R0:W-:Y:S03]  /*09b0*/  @P0 STS.U8 [UR4], R3 ;  /* 0x00000003ff000988 */ /* 0x0001e60008000004 */
.L_x_5:
[----:B------:R-:W-:Y:S01]  /*09c0*/  LOP3.LUT R5, R0, 0x3f, RZ, 0xc0, !PT ;  /* 0x0000003f00057812 */ /* 0x000fe200078ec0ff */
[----:B------:R-:W-:Y:S01]  /*09d0*/  UIMAD UR8, UR7, UR8, URZ ;  /* 0x00000008070872a4 */ /* 0x000fe2000f8e02ff */
[----:B------:R-:W1:Y:S01]  /*09e0*/  LDC.64 R32, c[0x0][0x388] ;  /* 0x0000e200ff207b82 */ /* 0x000e620000000a00 */
[----:B------:R-:W-:Y:S01]  /*09f0*/  ULOP3.LUT UR21, UR27, 0x4, URZ, 0xc0, !UPT ;  /* 0x000000041b157892 */ /* 0x000fe2000f8ec0ff */
[----:B0-----:R-:W-:Y:S01]  /*0a00*/  LOP3.LUT R3, R20, 0x40, RZ, 0x3c, !PT ;  /* 0x0000004014037812 */ /* 0x001fe200078e3cff */
[----:B------:R-:W-:Y:S01]  /*0a10*/  IMAD R5, R5, UR5, RZ ;  /* 0x0000000505057c24 */ /* 0x000fe2000f8e02ff */
[----:B------:R-:W-:Y:S01]  /*0a20*/  UIMAD.WIDE UR4, UR8, 0x2, URZ ;  /* 0x00000002080478a5 */ /* 0x000fe2000f8e02ff */
[----:B------:R-:W-:Y:S01]  /*0a30*/  LOP3.LUT P4, RZ, R0, 0xff, RZ, 0xc0, !PT ;  /* 0x000000ff00ff7812 */ /* 0x000fe2000788c0ff */
[----:B------:R-:W-:Y:S01]  /*0a40*/  USHF.L.U32 UR4, UR27, 0x15, URZ ;  /* 0x000000151b047899 */ /* 0x000fe200080006ff */
[----:B-----5:R-:W-:Y:S01]  /*0a50*/  STS.U16 [R20+UR11], R19 ;  /* 0x0000001314007988 */ /* 0x020fe2000800040b */
[----:B------:R-:W-:Y:S01]  /*0a60*/  USHF.L.U32 UR6, UR8, 0x1, URZ ;  /* 0x0000000108067899 */ /* 0x000fe200080006ff */
[C---:B------:R-:W-:Y:S01]  /*0a70*/  IMAD.SHL.U32 R7, R5.reuse, 0x2, RZ ;  /* 0x0000000205077824 */ /* 0x040fe200078e00ff */
[----:B------:R-:W-:Y:S01]  /*0a80*/  ULOP3.LUT UR8, UR4, 0x600000, URZ, 0xc0, !UPT ;  /* 0x0060000004087892 */ /* 0x000fe2000f8ec0ff */
[----:B------:R-:W-:Y:S01]  /*0a90*/  STS.U16 [R20+UR11+0x400], R21 ;  /* 0x0004001514007988 */ /* 0x000fe2000800040b */
[----:B------:R-:W-:Y:S01]  /*0aa0*/  IMAD.HI R6, R5, 0x2, RZ ;  /* 0x0000000205067827 */ /* 0x000fe200078e02ff */
[----:B------:R-:W-:Y:S01]  /*0ab0*/  P2R R9, PR, RZ, 0x10 ;  /* 0x00000010ff097803 */ /* 0x000fe20000000000 */
[----:B------:R-:W-:Y:S01]  /*0ac0*/  UIADD3 UR13, UPT, UPT, UR12, UR8, URZ ;  /* 0x000000080c0d7290 */ /* 0x000fe2000fffe0ff */
[----:B------:R-:W-:Y:S01]  /*0ad0*/  STS.U16 [R20+UR11+0x800], R23 ;  /* 0x0008001714007988 */ /* 0x000fe2000800040b */
[----:B------:R-:W-:Y:S01]  /*0ae0*/  IMAD.U32 R5, RZ, RZ, UR9 ;  /* 0x00000009ff057e24 */ /* 0x000fe2000f8e00ff */
[----:B------:R-:W-:Y:S01]  /*0af0*/  UIADD3 UR38, UPT, UPT, UR10, 0x40, URZ ;  /* 0x000000400a267890 */ /* 0x000fe2000fffe0ff */
[----:B------:R-:W-:Y:S01]  /*0b00*/  IMAD R4, R4, UR9, RZ ;  /* 0x0000000904047c24 */ /* 0x000fe2000f8e02ff */
[----:B------:R-:W-:Y:S01]  /*0b10*/  ULEA UR13, UR21, UR13, 0x3 ;  /* 0x0000000d150d7291 */ /* 0x000fe2000f8e18ff */
[----:B------:R-:W-:Y:S01]  /*0b20*/  STS.U16 [R20+UR11+0xc00], R25 ;  /* 0x000c001914007988 */ /* 0x000fe2000800040b */
[----:B------:R-:W-:Y:S01]  /*0b30*/  VOTEU.ALL UP2, P4 ;  /* 0x0000000000ff7886 */ /* 0x000fe20002040000 */
[----:B------:R-:W-:Y:S01]  /*0b40*/  IMAD R5, R5, 0x4, R4 ;  /* 0x0000000405057824 */ /* 0x000fe200078e0204 */
[----:B------:R-:W-:Y:S01]  /*0b50*/  VOTEU.ALL UP0, P4 ;  /* 0x0000000000ff7886 */ /* 0x000fe20002000000 */
[----:B------:R-:W-:Y:S01]  /*0b60*/  STS.U16 [R20+UR11+0x1000], R27 ;  /* 0x0010001b14007988 */ /* 0x000fe2000800040b */
[----:B------:R-:W-:-:S03]  /*0b70*/  IMAD.U32 R9, RZ, RZ, UR9 ;  /* 0x00000009ff097e24 */ /* 0x000fc6000f8e00ff */
[----:B------:R-:W-:Y:S04]  /*0b80*/  STS.U16 [R20+UR11+0x1400], R15 ;  /* 0x0014000f14007988 */ /* 0x000fe8000800040b */
[----:B------:R0:W-:Y:S04]  /*0b90*/  STS.U16 [R20+UR11+0x1800], R11 ;  /* 0x0018000b14007988 */ /* 0x0001e8000800040b */
[----:B------:R-:W-:Y:S04]  /*0ba0*/  STS.U16 [R20+UR11+0x1c00], R17 ;  /* 0x001c001114007988 */ /* 0x000fe8000800040b */
[----:B------:R-:W-:Y:S01]  /*0bb0*/  STS.U16 [R3+UR11+0x200], R22 ;  /* 0x0002001603007988 */ /* 0x000fe2000800040b */
[----:B0-----:R-:W-:-:S03]  /*0bc0*/  IMAD.U32 R11, RZ, RZ, UR9 ;  /* 0x00000009ff0b7e24 */ /* 0x001fc6000f8e00ff */
[----:B------:R-:W-:Y:S04]  /*0bd0*/  STS.U16 [R3+UR11+0x600], R24 ;  /* 0x0006001803007988 */ /* 0x000fe8000800040b */
[----:B------:R1:W-:Y:S04]  /*0be0*/  STS.U16 [R3+UR11+0xa00], R26 ;  /* 0x000a001a03007988 */ /* 0x0003e8000800040b */
[----:B------:R-:W-:Y:S04]  /*0bf0*/  STS.U16 [R3+UR11+0xe00], R28 ;  /* 0x000e001c03007988 */ /* 0x000fe8000800040b */
[----:B------:R-:W-:Y:S01]  /*0c00*/  STS.U16 [R3+UR11+0x1200], R30 ;  /* 0x0012001e03007988 */ /* 0x000fe2000800040b */
[----:B-1----:R-:W-:Y:S01]  /*0c10*/  IADD3 R26, P0, P1, R7, UR6, R32 ;  /* 0x00000006071a7c10 */ /* 0x002fe2000f91e020 */
[----:B------:R-:W-:-:S02]  /*0c20*/  IMAD.U32 R7, RZ, RZ, UR9 ;  /* 0x00000009ff077e24 */ /* 0x000fc4000f8e00ff */
[----:B------:R-:W-:Y:S01]  /*0c30*/  STS.U16 [R3+UR11+0x1600], R18 ;  /* 0x0016001203007988 */ /* 0x000fe2000800040b */
[----:B------:R-:W-:Y:S01]  /*0c40*/  IADD3.X R10, PT, PT, R6, UR5, R33, P0, P1 ;  /* 0x00000005060a7c10 */ /* 0x000fe200087e2421 */
[----:B------:R-:W-:Y:S02]  /*0c50*/  IMAD.U32 R6, RZ, RZ, UR9 ;  /* 0x00000009ff067e24 */ /* 0x000fe4000f8e00ff */
[----:B------:R0:W-:Y:S01]  /*0c60*/  STS.U16 [R3+UR11+0x1a00], R8 ;  /* 0x001a000803007988 */ /* 0x0001e2000800040b */
[----:B------:R-:W-:Y:S01]  /*0c70*/  UMOV UR5, 0x1 ;  /* 0x0000000100057882 */ /* 0x000fe20000000000 */
[----:B------:R-:W-:Y:S01]  /*0c80*/  LEA R40, P0, R4, R26, 0x1 ;  /* 0x0000001a04287211 */ /* 0x000fe200078008ff */
[----:B------:R-:W-:Y:S01]  /*0c90*/  IMAD R6, R6, 0x4, R5 ;  /* 0x0000000406067824 */ /* 0x000fe200078e0205 */
[----:B------:R1:W-:Y:S01]  /*0ca0*/  STS.U16 [R3+UR11+0x1e00], R12 ;  /* 0x001e000c03007988 */ /* 0x0003e2000800040b */
[----:B------:R-:W-:-:S04]  /*0cb0*/  @!UP2 UIADD3 UR14, UPT, UPT, -UR5, 0x100000, URZ ;  /* 0x00100000050ea890 */ /* 0x000fc8000fffe1ff */
[----:B------:R-:W-:Y:S02]  /*0cc0*/  @!UP2 USHF.L.U32 UR15, UR14, 0xb, URZ ;  /* 0x0000000b0e0fa899 */ /* 0x000fe400080006ff */
[----:B------:R-:W-:Y:S01]  /*0cd0*/  @!UP2 USHF.L.U32 UR14, UR14, 0x1, URZ ;  /* 0x000000010e0ea899 */ /* 0x000fe200080006ff */
[----:B------:R-:W-:Y:S01]  /*0ce0*/  IMAD R7, R7, 0x4, R6 ;  /* 0x0000000407077824 */ /* 0x000fe200078e0206 */
[----:B------:R-:W-:Y:S01]  /*0cf0*/  STTM.16dp32bit_t0_t15.x16 tmem[UR13], RZ ;  /* 0x000000ff000079ed */ /* 0x000fe20008a0000d */
[----:B------:R-:W-:Y:S01]  /*0d00*/  STTM.16dp32bit_t16_t31.x16 tmem[UR13+0x10], RZ ;  /* 0x000010ff000079ed */ /* 0x000fe20008a2000d */
[----:B------:R-:W2:Y:S02]  /*0d10*/  FENCE.VIEW.ASYNC.T ;  /* 0x00000000000073c6 */ /* 0x000ea40000000200 */
[----:B--2---:R-:W-:Y:S01]  /*0d20*/  BAR.SYNC.DEFER_BLOCKING 0x0 ;  /* 0x0000000000007b1d */ /* 0x004fe20000010000 */
[----:B0-----:R-:W-:Y:S01]  /*0d30*/  IMAD.U32 R8, RZ, RZ, UR9 ;  /* 0x00000009ff087e24 */ /* 0x001fe2000f8e00ff */
[C---:B------:R-:W-:Y:S01]  /*0d40*/  LEA R38, P1, R5.reuse, R26, 0x1 ;  /* 0x0000001a05267211 */ /* 0x040fe200078208ff */
[----:B-1----:R-:W-:Y:S01]  /*0d50*/  IMAD.U32 R12, RZ, RZ, UR9 ;  /* 0x00000009ff0c7e24 */ /* 0x002fe2000f8e00ff */
[-C--:B------:R-:W-:Y:S01]  /*0d60*/  LEA.HI.X.SX32 R41, R4, R10.reuse, 0x1, P0 ;  /* 0x0000000a04297211 */ /* 0x080fe200000f0eff */
[----:B------:R-:W-:Y:S01]  /*0d70*/  IMAD R8, R8, 0x4, R7 ;  /* 0x0000000408087824 */ /* 0x000fe200078e0207 */
[----:B------:R-:W-:-:S02]  /*0d80*/  LEA.HI.X.SX32 R39, R5, R10, 0x1, P1 ;  /* 0x0000000a05277211 */ /* 0x000fc400008f0eff */
[CC--:B------:R-:W-:Y:S01]  /*0d90*/  LEA R36, P0, R6.reuse, R26.reuse, 0x1 ;  /* 0x0000001a06247211 */ /* 0x0c0fe200078008ff */
[----:B------:R-:W-:Y:S01]  /*0da0*/  IMAD R9, R9, 0x4, R8 ;  /* 0x0000000409097824 */ /* 0x000fe200078e0208 */
[----:B------:R-:W-:Y:S02]  /*0db0*/  LEA R34, P2, R7, R26, 0x1 ;  /* 0x0000001a07227211 */ /* 0x000fe400078408ff */
[----:B------:R-:W-:Y:S01]  /*0dc0*/  LEA.HI.X.SX32 R37, R6, R10, 0x1, P0 ;  /* 0x0000000a06257211 */ /* 0x000fe200000f0eff */
[----:B------:R-:W-:Y:S01]  /*0dd0*/  IMAD R4, R12, 0x4, R9 ;  /* 0x000000040c047824 */ /* 0x000fe200078e0209 */
[----:B------:R-:W-:Y:S02]  /*0de0*/  LEA R30, P1, R9, R26, 0x1 ;  /* 0x0000001a091e7211 */ /* 0x000fe400078208ff */
[-C--:B------:R-:W-:Y:S01]  /*0df0*/  LEA.HI.X.SX32 R35, R7, R10.reuse, 0x1, P2 ;  /* 0x0000000a07237211 */ /* 0x080fe200010f0eff */
[----:B------:R-:W-:Y:S01]  /*0e00*/  IMAD R5, R11, 0x4, R4 ;  /* 0x000000040b057824 */ /* 0x000fe200078e0204 */
[----:B------:R-:W-:-:S02]  /*0e10*/  LEA.HI.X.SX32 R31, R9, R10, 0x1, P1 ;  /* 0x0000000a091f7211 */ /* 0x000fc400008f0eff */
[----:B------:R-:W-:Y:S02]  /*0e20*/  ISETP.LT.AND P1, PT, RZ, UR38, PT ;  /* 0x00000026ff007c0c */ /* 0x000fe4000bf21270 */
[-C--:B------:R-:W-:Y:S01]  /*0e30*/  LEA R32, P0, R8, R26.reuse, 0x1 ;  /* 0x0000001a08207211 */ /* 0x080fe200078008ff */
[----:B------:R-:W0:Y:S02]  /*0e40*/  FENCE.VIEW.ASYNC.S ;  /* 0x00000000000073c6 */ /* 0x000e240000000000 */
[----:B0-----:R0:W1:Y:S01]  /*0e50*/  @!UP0 SYNCS.EXCH.64 URZ, [UR11+0x5000], UR14 ;  /* 0x0050000e0bff85b2 */ /* 0x0010620008000100 */
[-C--:B------:R-:W-:Y:S02]  /*0e60*/  LEA R28, P2, R4, R26.reuse, 0x1 ;  /* 0x0000001a041c7211 */ /* 0x080fe400078408ff */
[----:B------:R-:W-:Y:S02]  /*0e70*/  LEA R26, P3, R5, R26, 0x1 ;  /* 0x0000001a051a7211 */ /* 0x000fe400078608ff */
[----:B------:R-:W-:-:S02]  /*0e80*/  LEA.HI.X.SX32 R33, R8, R10, 0x1, P0 ;  /* 0x0000000a08217211 */ /* 0x000fc400000f0eff */
[-C--:B------:R-:W-:Y:S02]  /*0e90*/  LEA.HI.X.SX32 R27, R5, R10.reuse, 0x1, P3 ;  /* 0x0000000a051b7211 */ /* 0x080fe400018f0eff */
[----:B------:R-:W-:Y:S02]  /*0ea0*/  LEA.HI.X.SX32 R29, R4, R10, 0x1, P2 ;  /* 0x0000000a041d7211 */ /* 0x000fe400010f0eff */
[----:B------:R-:W-:Y:S01]  /*0eb0*/  PRMT R5, RZ, 0x7610, R5 ;  /* 0x00007610ff057816 */ /* 0x000fe20000000005 */
[----:B-1----:R-:W-:Y:S01]  /*0ec0*/  BAR.SYNC.DEFER_BLOCKING 0x0 ;  /* 0x0000000000007b1d */ /* 0x002fe20000010000 */
[----:B------:R-:W-:Y:S02]  /*0ed0*/  PRMT R7, RZ, 0x7610, R7 ;  /* 0x00007610ff077816 */ /* 0x000fe40000000007 */
[----:B------:R-:W-:Y:S02]  /*0ee0*/  PRMT R9, RZ, 0x7610, R9 ;  /* 0x00007610ff097816 */ /* 0x000fe40000000009 */
[----:B------:R-:W-:-:S02]  /*0ef0*/  PRMT R11, RZ, 0x7610, R11 ;  /* 0x00007610ff0b7816 */ /* 0x000fc4000000000b */
[----:B------:R-:W-:Y:S02]  /*0f00*/  PRMT R4, RZ, 0x7610, R4 ;  /* 0x00007610ff047816 */ /* 0x000fe40000000004 */
[----:B------:R-:W-:Y:S02]  /*0f10*/  PRMT R6, RZ, 0x7610, R6 ;  /* 0x00007610ff067816 */ /* 0x000fe40000000006 */
[----:B------:R-:W-:Y:S02]  /*0f20*/  PRMT R8, RZ, 0x7610, R8 ;  /* 0x00007610ff087816 */ /* 0x000fe40000000008 */
[----:B------:R-:W-:Y:S01]  /*0f30*/  PRMT R10, RZ, 0x7610, R10 ;  /* 0x00007610ff0a7816 */ /* 0x000fe2000000000a */
[----:B------:R-:W2:Y:S04]  /*0f40*/  @P1 LDG.E.U16 R5, desc[UR32][R40.64] ;  /* 0x0000002028051981 */ /* 0x000ea8000c1e1500 */
[----:B------:R-:W3:Y:S04]  /*0f50*/  @P1 LDG.E.U16 R7, desc[UR32][R36.64] ;  /* 0x0000002024071981 */ /* 0x000ee8000c1e1500 */
[----:B------:R-:W4:Y:S04]  /*0f60*/  @P1 LDG.E.U16 R9, desc[UR32][R32.64] ;  /* 0x0000002020091981 */ /* 0x000f28000c1e1500 */
[----:B------:R-:W4:Y:S04]  /*0f70*/  @P1 LDG.E.U16 R11, desc[UR32][R28.64] ;  /* 0x000000201c0b1981 */ /* 0x000f28000c1e1500 */
[----:B------:R-:W4:Y:S04]  /*0f80*/  @P1 LDG.E.U16 R4, desc[UR32][R38.64] ;  /* 0x0000002026041981 */ /* 0x000f28000c1e1500 */
[----:B------:R-:W4:Y:S04]  /*0f90*/  @P1 LDG.E.U16 R6, desc[UR32][R34.64] ;  /* 0x0000002022061981 */ /* 0x000f28000c1e1500 */
[----:B------:R-:W4:Y:S04]  /*0fa0*/  @P1 LDG.E.U16 R8, desc[UR32][R30.64] ;  /* 0x000000201e081981 */ /* 0x000f28000c1e1500 */
[----:B------:R-:W4:Y:S01]  /*0fb0*/  @P1 LDG.E.U16 R10, desc[UR32][R26.64] ;  /* 0x000000201a0a1981 */ /* 0x000f22000c1e1500 */
[----:B0-----:R-:W-:-:S04]  /*0fc0*/  @!UP2 UIADD3 UR14, UPT, UPT, -UR5, 0x100000, URZ ;  /* 0x00100000050ea890 */ /* 0x001fc8000fffe1ff */
[----:B------:R-:W-:Y:S02]  /*0fd0*/  @!UP2 USHF.L.U32 UR15, UR14, 0xb, URZ ;  /* 0x0000000b0e0fa899 */ /* 0x000fe400080006ff */
[----:B------:R-:W-:Y:S01]  /*0fe0*/  @!UP2 USHF.L.U32 UR14, UR14, 0x1, URZ ;  /* 0x000000010e0ea899 */ /* 0x000fe200080006ff */
[----:B------:R-:W-:Y:S01]  /*0ff0*/  VOTEU.ALL UP0, P4 ;  /* 0x0000000000ff7886 */ /* 0x000fe20002000000 */
[----:B------:R-:W-:-:S04]  /*1000*/  @!UP2 UIADD3 UR4, UPT, UPT, -UR5, 0x100000, URZ ;  /* 0x001000000504a890 */ /* 0x000fc8000fffe1ff */
[----:B------:R-:W-:Y:S02]  /*1010*/  @!UP2 USHF.L.U32 UR5, UR4, 0xb, URZ ;  /* 0x0000000b0405a899 */ /* 0x000fe400080006ff */
[----:B------:R-:W-:Y:S02]  /*1020*/  @!UP2 USHF.L.U32 UR4, UR4, 0x1, URZ ;  /* 0x000000010404a899 */ /* 0x000fe400080006ff */
[----:B------:R-:W-:Y:S01]  /*1030*/  UIADD3 UR6, UPT, UPT, UR11, 0x3000, URZ ;  /* 0x000030000b067890 */ /* 0x000fe2000fffe0ff */
[----:B------:R-:W-:Y:S01]  /*1040*/  ISETP.EQ.U32.AND P2, PT, RZ, UR27, P1 ;  /* 0x0000001bff007c0c */ /* 0x000fe20008f42070 */
[----:B------:R0:W1:Y:S01]  /*1050*/  @!UP0 SYNCS.EXCH.64 URZ, [UR11+0x5008], UR14 ;  /* 0x0050080e0bff85b2 */ /* 0x0000620008000100 */
[----:B------:R-:W-:Y:S01]  /*1060*/  VOTEU.ALL UP0, P4 ;  /* 0x0000000000ff7886 */ /* 0x000fe20002000000 */
[----:B0-----:R-:W-:-:S04]  /*1070*/  UIADD3 UR14, UPT, UPT, UR12, 0x100000, URZ ;  /* 0x001000000c0e7890 */ /* 0x001fc8000fffe0ff */
[----:B------:R-:W-:-:S04]  /*1080*/  UIADD3 UR15, UPT, UPT, UR8, UR14, URZ ;  /* 0x0000000e080f7290 */ /* 0x000fc8000fffe0ff */
[----:B------:R-:W-:Y:S01]  /*1090*/  ULEA UR15, UR21, UR15, 0x2 ;  /* 0x0000000f150f7291 */ /* 0x000fe2000f8e10ff */
[----:B--2---:R0:W-:Y:S04]  /*10a0*/  STS.U16 [R20+UR11+0x2000], R5 ;  /* 0x0020000514007988 */ /* 0x0041e8000800040b */
[----:B---3--:R0:W-:Y:S04]  /*10b0*/  STS.U16 [R20+UR11+0x2400], R7 ;  /* 0x0024000714007988 */ /* 0x0081e8000800040b */
[----:B----4-:R0:W-:Y:S04]  /*10c0*/  STS.U16 [R20+UR11+0x2800], R9 ;  /* 0x0028000914007988 */ /* 0x0101e8000800040b */
[----:B------:R0:W-:Y:S04]  /*10d0*/  STS.U16 [R20+UR11+0x2c00], R11 ;  /* 0x002c000b14007988 */ /* 0x0001e8000800040b */
[----:B------:R0:W-:Y:S04]  /*10e0*/  STS.U16 [R3+UR11+0x2200], R4 ;  /* 0x0022000403007988 */ /* 0x0001e8000800040b */
[----:B------:R0:W-:Y:S04]  /*10f0*/  STS.U16 [R3+UR11+0x2600], R6 ;  /* 0x0026000603007988 */ /* 0x0001e8000800040b */
[----:B------:R0:W-:Y:S04]  /*1100*/  STS.U16 [R3+UR11+0x2a00], R8 ;  /* 0x002a000803007988 */ /* 0x0001e8000800040b */
[----:B------:R0:W-:Y:S01]  /*1110*/  STS.U16 [R3+UR11+0x2e00], R10 ;  /* 0x002e000a03007988 */ /* 0x0001e2000800040b */
[----:B-1----:R1:W-:Y:S06]  /*1120*/  MEMBAR.ALL.CTA ;  /* 0x0000000000007992 */ /* 0x0023ec0000008000 */
[----:B-1----:R-:W-:Y:S04]  /*1130*/  FENCE.VIEW.ASYNC.S ;  /* 0x00000000000073c6 */ /* 0x002fe80000000000 */
[----:B------:R-:W1:Y:S02]  /*1140*/  FENCE.VIEW.ASYNC.S ;  /* 0x00000000000073c6 */ /* 0x000e640000000000 */
[----:B-1----:R0:W1:Y:S02]  /*1150*/  @!UP0 SYNCS.EXCH.64 URZ, [UR11+0x3000], UR4 ;  /* 0x003000040bff85b2 */ /* 0x0020640008000100 */
[----:B-1----:R-:W-:Y:S06]  /*1160*/  BAR.SYNC.DEFER_BLOCKING 0x0 ;  /* 0x0000000000007b1d */ /* 0x002fec0000010000 */
[----:B0-----:R-:W-:Y:S05]  /*1170*/  @!P2 BRA `(.L_x_6) ;  /* 0x000000000084a947 */ /* 0x001fea0003800000 */
[----:B------:R-:W-:Y:S02]  /*1180*/  UIADD3 UR4, UPT, UPT, UR11, 0x2000, URZ ;  /* 0x000020000b047890 */ /* 0x000fe4000fffe0ff */
[----:B------:R-:W-:Y:S02]  /*1190*/  USHF.R.U32.HI UR16, URZ, 0x4, UR11 ;  /* 0x00000004ff107899 */ /* 0x000fe4000801160b */
[----:B------:R-:W-:Y:S02]  /*11a0*/  USHF.R.U32.HI UR4, URZ, 0x4, UR4 ;  /* 0x00000004ff047899 */ /* 0x000fe40008011604 */
[----:B------:R-:W-:Y:S02]  /*11b0*/  USGXT.U32 UR16, UR16, 0xe ;  /* 0x0000000e1010789a */ /* 0x000fe40008000000 */
[----:B------:R-:W-:Y:S02]  /*11c0*/  USGXT.U32 UR18, UR4, 0xe ;  /* 0x0000000e0412789a */ /* 0x000fe40008000000 */
[----:B------:R-:W-:-:S02]  /*11d0*/  UIADD3 UR34, UP0, UPT, UR16, 0x80, URZ ;  /* 0x0000008010227890 */ /* 0x000fc4000ff1e0ff */
[----:B------:R-:W-:Y:S01]  /*11e0*/  UIADD3 UR36, UP3, UPT, UR18, 0x2, URZ ;  /* 0x0000000212247890 */ /* 0x000fe2000ff7e0ff */
[----:B------:R-:W-:Y:S01]  /*11f0*/  UMOV UR4, URZ ;  /* 0x000000ff00047c82 */ /* 0x000fe20008000000 */
[----:B------:R-:W-:Y:S01]  /*1200*/  UMOV UR40, 0x0 ;  /* 0x0000000000287882 */ /* 0x000fe20000000000 */
[----:B------:R-:W-:Y:S02]  /*1210*/  UIADD3.X UR35, UPT, UPT, UR4, 0x40004040, URZ, UP0, !UPT ;  /* 0x4000404004237890 */ /* 0x000fe400087fe4ff */
[----:B------:R-:W-:Y:S02]  /*1220*/  UIADD3.X UR37, UPT, UPT, UR4, 0x40004040, URZ, UP3, !UPT ;  /* 0x4000404004257890 */ /* 0x000fe40009ffe4ff */
[----:B------:R-:W-:Y:S02]  /*1230*/  UIADD3.64 UR22, UPT, UPT, UR34, 0x80, URZ ;  /* 0x0000008022167897 */ /* 0x000fe4000fffe0ff */
[----:B------:R-:W-:Y:S02]  /*1240*/  UIADD3.64 UR24, UPT, UPT, UR36, 0x2, URZ ;  /* 0x0000000224187897 */ /* 0x000fe4000fffe0ff */
[----:B------:R-:W-:-:S02]  /*1250*/  UIADD3.64 UR28, UPT, UPT, UR34, 0x100, URZ ;  /* 0x00000100221c7897 */ /* 0x000fc4000fffe0ff */
[----:B------:R-:W-:Y:S01]  /*1260*/  UIADD3.64 UR30, UPT, UPT, UR36, 0x4, URZ ;  /* 0x00000004241e7897 */ /* 0x000fe2000fffe0ff */
[----:B------:R-:W-:Y:S01]  /*1270*/  UMOV UR41, 0x4088010 ;  /* 0x0408801000297882 */ /* 0x000fe20000000000 */
[----:B------:R-:W-:Y:S01]  /*1280*/  UMOV UR17, 0x40004040 ;  /* 0x4000404000117882 */ /* 0x000fe20000000000 */
[----:B------:R-:W-:Y:S01]  /*1290*/  UMOV UR19, 0x40004040 ;  /* 0x4000404000137882 */ /* 0x000fe20000000000 */
[----:B------:R-:W-:Y:S01]  /*12a0*/  UMOV UR42, 0x0 ;  /* 0x00000000002a7882 */ /* 0x000fe20000000000 */
[----:B------:R-:W-:Y:S01]  /*12b0*/  UMOV UR43, 0x4088010 ;  /* 0x04088010002b7882 */ /* 0x000fe20000000000 */
[----:B------:R-:W-:Y:S01]  /*12c0*/  UMOV UR44, 0x0 ;  /* 0x00000000002c7882 */ /* 0x000fe20000000000 */
[----:B------:R-:W-:Y:S01]  /*12d0*/  UMOV UR45, 0x4088010 ;  /* 0x04088010002d7882 */ /* 0x000fe20000000000 */
[----:B------:R-:W-:Y:S01]  /*12e0*/  UMOV UR4, UR6 ;  /* 0x0000000600047c82 */ /* 0x000fe20008000000 */
[----:B------:R-:W-:Y:S01]  /*12f0*/  UMOV UR5, URZ ;  /* 0x000000ff00057c82 */ /* 0x000fe20008000000 */
[----:B------:R0:W-:Y:S01]  /*1300*/  UTCHMMA gdesc[UR16], gdesc[UR18], tmem[UR14], tmem[UR40], idesc[UR41], !UPT ;  /* 0x00ff2812100075ea */ /* 0x0001e2000f80000e */
[----:B------:R-:W-:Y:S01]  /*1310*/  UMOV UR46, 0x0 ;  /* 0x00000000002e7882 */ /* 0x000fe20000000000 */
[----:B------:R-:W-:Y:S01]  /*1320*/  UMOV UR47, 0x4088010 ;  /* 0x04088010002f7882 */ /* 0x000fe20000000000 */
[----:B------:R0:W-:Y:S01]  /*1330*/  UTCHMMA gdesc[UR34], gdesc[UR36], tmem[UR14], tmem[UR42], idesc[UR43], UPT ;  /* 0x00ff2a24220075ea */ /* 0x0001e2000b80000e */
[----:B------:R-:W-:Y:S01]  /*1340*/  UMOV UR4, UR4 ;  /* 0x0000000400047c82 */ /* 0x000fe20008000000 */
[----:B------:R0:W-:Y:S01]  /*1350*/  UTCHMMA gdesc[UR22], gdesc[UR24], tmem[UR14], tmem[UR44], idesc[UR45], UPT ;  /* 0x00ff2c18160075ea */ /* 0x0001e2000b80000e */
[----:B------:R0:W-:Y:S01]  /*1360*/  UTCHMMA gdesc[UR28], gdesc[UR30], tmem[UR14], tmem[UR46], idesc[UR47], UPT ;  /* 0x00ff2e1e1c0075ea */ /* 0x0001e2000b80000e */
[----:B------:R0:W-:Y:S01]  /*1370*/  UTCBAR [UR4], URZ ;  /* 0x000000ff040073e9 */ /* 0x0001e200080000ff */
[----:B------:R-:W-:Y:S01]  /*1380*/  NOP ;  /* 0x0000000000007918 */ /* 0x000fe20000000000 */
.L_x_6:
[----:B------:R-:W-:Y:S05]  /*1390*/  @!P1 BRA `(.L_x_7) ;  /* 0x0000000000089947 */ /* 0x000fea0003800000 */
[----:B------:R-:W1:Y:S02]  /*13a0*/  SYNCS.PHASECHK.TRANS64.TRYWAIT P0, [UR11+0x3000], RZ ;  /* 0x003000ffff0075a7 */ /* 0x000e64000800110b */
[----:B-1----:R-:W-:Y:S05]  /*13b0*/  @!P0 BRA `(.L_x_8) ;  /* 0x00000034002c8947 */ /* 0x002fea0003800000 */
.L_x_7:
[----:B------:R-:W-:Y:S01]  /*13c0*/  BAR.SYNC.DEFER_BLOCKING 0x0 ;  /* 0x0000000000007b1d */ /* 0x000fe20000010000 */
[--C-:B------:R-:W-:Y:S02]  /*13d0*/  SHF.R.U32.HI R15, RZ, 0x1, R0.reuse ;  /* 0x00000001ff0f7819 */ /* 0x100fe40000011600 */
[--C-:B------:R-:W-:Y:S02]  /*13e0*/  SHF.R.U32.HI R46, RZ, 0x3, R0.reuse ;  /* 0x00000003ff2e7819 */ /* 0x100fe40000011600 */
[----:B------:R-:W-:Y:S01]  /*13f0*/  LOP3.LUT R17, R15, 0x30, RZ, 0xc0, !PT ;  /* 0x000000300f117812 */ /* 0x000fe200078ec0ff */
[----:B0-----:R-:W0:Y:S01]  /*1400*/  LDCU UR4, c[0x0][0x3a8] ;  /* 0x00007500ff0477ac */ /* 0x001e220008000800 */
[----:B------:R-:W-:Y:S01]  /*1410*/  LOP3.LUT R46, R46, 0x10, RZ, 0xc0, !PT ;  /* 0x000000102e2e7812 */ /* 0x000fe200078ec0ff */
[----:B------:R-:W-:Y:S01]  /*1420*/  LDTM.16dp32bit_t0_t15.x8 R4, tmem[UR15] ;  /* 0x0000000f000479ee */ /* 0x000fe20008980000 */
[----:B------:R-:W0:Y:S01]  /*1430*/  LDTM.16dp32bit_t16_t31.x8 R4, tmem[UR15+0x8] ;  /* 0x0000080f000479ee */ /* 0x000e2200089a0000 */
[----:B------:R-:W-:Y:S01]  /*1440*/  LOP3.LUT R17, R17, 0xf, R0, 0xf8, !PT ;  /* 0x0000000f11117812 */ /* 0x000fe200078ef800 */
[----:B------:R-:W1:Y:S01]  /*1450*/  LDCU.64 UR18, c[0x0][0x3d0] ;  /* 0x00007a00ff1277ac */ /* 0x000e620008000a00 */
[----:B------:R-:W-:Y:S01]  /*1460*/  LOP3.LUT R14, R46, 0x8, R15, 0xf8, !PT ;  /* 0x000000082e0e7812 */ /* 0x000fe200078ef80f */
[----:B------:R-:W2:Y:S01]  /*1470*/  LDC.64 R50, c[0x0][0x390] ;  /* 0x0000e400ff327b82 */ /* 0x000ea20000000a00 */
[C---:B------:R-:W-:Y:S01]  /*1480*/  LOP3.LUT R21, R17.reuse, UR10, RZ, 0xfc, !PT ;  /* 0x0000000a11157c12 */ /* 0x040fe2000f8efcff */
[----:B------:R-:W-:Y:S01]  /*1490*/  IMAD.SHL.U32 R24, R17, 0x8, RZ ;  /* 0x0000000811187824 */ /* 0x000fe200078e00ff */
[----:B------:R-:W-:-:S02]  /*14a0*/  LOP3.LUT R16, R14, 0x2, RZ, 0xfc, !PT ;  /* 0x000000020e107812 */ /* 0x000fc400078efcff */
[C---:B------:R-:W-:Y:S02]  /*14b0*/  LOP3.LUT R18, R14.reuse, 0x3, RZ, 0xfc, !PT ;  /* 0x000000030e127812 */ /* 0x040fe400078efcff */
[CC--:B------:R-:W-:Y:S02]  /*14c0*/  ISETP.GE.AND P4, PT, R21.reuse, R14.reuse, PT ;  /* 0x0000000e1500720c */ /* 0x0c0fe40003f86270 */
[C---:B------:R-:W-:Y:S02]  /*14d0*/  ISETP.GT.AND P5, PT, R21.reuse, R14, PT ;  /* 0x0000000e1500720c */ /* 0x040fe40003fa4270 */
[C---:B------:R-:W-:Y:S02]  /*14e0*/  ISETP.GE.AND P3, PT, R21.reuse, R16, PT ;  /* 0x000000101500720c */ /* 0x040fe40003f66270 */
[----:B------:R-:W-:Y:S02]  /*14f0*/  ISETP.GE.AND P0, PT, R21, R18, PT ;  /* 0x000000121500720c */ /* 0x000fe40003f06270 */
[----:B------:R-:W-:-:S02]  /*1500*/  LOP3.LUT R16, R14, 0x4, RZ, 0xfc, !PT ;  /* 0x000000040e107812 */ /* 0x000fc400078efcff */
[----:B------:R-:W-:Y:S02]  /*1510*/  PRMT R49, RZ, 0x7610, R49 ;  /* 0x00007610ff317816 */ /* 0x000fe40000000031 */
[----:B------:R-:W-:Y:S01]  /*1520*/  PRMT R57, RZ, 0x7610, R57 ;  /* 0x00007610ff397816 */ /* 0x000fe20000000039 */
[----:B0-----:R-:W-:Y:S01]  /*1530*/  FMUL R15, R4, UR4 ;  /* 0x00000004040f7c20 */ /* 0x001fe20008400000 */
[----:B------:R-:W-:Y:S01]  /*1540*/  FMUL R5, R5, UR4 ;  /* 0x0000000405057c20 */ /* 0x000fe20008400000 */
[----:B------:R-:W-:Y:S01]  /*1550*/  LOP3.LUT R4, R14, 0x5, RZ, 0xfc, !PT ;  /* 0x000000050e047812 */ /* 0x000fe200078efcff */
[----:B------:R-:W-:Y:S01]  /*1560*/  FMUL R6, R6, UR4 ;  /* 0x0000000406067c20 */ /* 0x000fe20008400000 */
[----:B------:R-:W-:Y:S01]  /*1570*/  FMUL R7, R7, UR4 ;  /* 0x0000000407077c20 */ /* 0x000fe20008400000 */
[----:B------:R-:W-:Y:S01]  /*1580*/  FSEL R18, R15, -INF , P4 ;  /* 0xff8000000f127808 */ /* 0x000fe20002000000 */
[----:B------:R-:W-:Y:S01]  /*1590*/  FMUL R8, R8, UR4 ;  /* 0x0000000408087c20 */ /* 0x000fe20008400000 */
[----:B------:R-:W-:Y:S01]  /*15a0*/  FSEL R15, R5, -INF , P5 ;  /* 0xff800000050f7808 */ /* 0x000fe20002800000 */
[----:B------:R-:W-:Y:S01]  /*15b0*/  FMUL R9, R9, UR4 ;  /* 0x0000000409097c20 */ /* 0x000fe20008400000 */
[C---:B------:R-:W-:Y:S01]  /*15c0*/  ISETP.GE.AND P5, PT, R21.reuse, R4, PT ;  /* 0x000000041500720c */ /* 0x040fe20003fa6270 */
[----:B------:R-:W-:Y:S01]  /*15d0*/  FMUL R10, R10, UR4 ;  /* 0x000000040a0a7c20 */ /* 0x000fe20008400000 */
[----:B------:R-:W-:Y:S01]  /*15e0*/  ISETP.GE.AND P4, PT, R21, R16, PT ;  /* 0x000000101500720c */ /* 0x000fe20003f86270 */
[----:B------:R-:W-:Y:S01]  /*15f0*/  FMUL R11, R11, UR4 ;  /* 0x000000040b0b7c20 */ /* 0x000fe20008400000 */
[----:B------:R-:W-:Y:S01]  /*1600*/  LOP3.LUT R4, R14, 0x6, RZ, 0xfc, !PT ;  /* 0x000000060e047812 */ /* 0x000fe200078efcff */
[----:B-1----:R-:W-:Y:S01]  /*1610*/  UIMAD UR4, UR7, UR18, URZ ;  /* 0x00000012070472a4 */ /* 0x002fe2000f8e02ff */
[----:B------:R-:W-:-:S02]  /*1620*/  FSEL R6, R6, -INF , P3 ;  /* 0xff80000006067808 */ /* 0x000fc40001800000 */
[----:B------:R-:W-:Y:S01]  /*1630*/  LOP3.LUT R14, R14, 0x7, RZ, 0xfc, !PT ;  /* 0x000000070e0e7812 */ /* 0x000fe200078efcff */
[----:B------:R-:W-:Y:S01]  /*1640*/  USHF.L.U32 UR16, UR4, 0x1, URZ ;  /* 0x0000000104107899 */ /* 0x000fe200080006ff */
[----:B------:R-:W-:Y:S01]  /*1650*/  ISETP.GE.AND P3, PT, R21, R4, PT ;  /* 0x000000041500720c */ /* 0x000fe20003f66270 */
[----:B------:R-:W-:Y:S01]  /*1660*/  UIMAD.WIDE UR4, UR4, 0x2, URZ ;  /* 0x00000002040478a5 */ /* 0x000fe2000f8e02ff */
[----:B------:R-:W-:Y:S01]  /*1670*/  FSEL R16, R7, -INF , P0 ;  /* 0xff80000007107808 */ /* 0x000fe20000000000 */
[----:B------:R-:W-:Y:S01]  /*1680*/  UIADD3 UR4, UPT, UPT, UR27, 0x18, URZ ;  /* 0x000000181b047890 */ /* 0x000fe2000fffe0ff */
[----:B------:R-:W-:Y:S02]  /*1690*/  FSEL R8, R8, -INF , P4 ;  /* 0xff80000008087808 */ /* 0x000fe40002000000 */
[----:B------:R-:W-:Y:S02]  /*16a0*/  FMNMX3 R5, R18, R15, R6, !PT ;  /* 0x0000000f12057276 */ /* 0x000fe40007800006 */
[----:B------:R-:W-:-:S02]  /*16b0*/  ISETP.GE.AND P0, PT, R21, R14, PT ;  /* 0x0000000e1500720c */ /* 0x000fc40003f06270 */
[----:B------:R-:W-:Y:S02]  /*16c0*/  FSEL R14, R9, -INF , P5 ;  /* 0xff800000090e7808 */ /* 0x000fe40002800000 */
[----:B------:R-:W-:Y:S02]  /*16d0*/  FSEL R10, R10, -INF , P3 ;  /* 0xff8000000a0a7808 */ /* 0x000fe40001800000 */
[----:B------:R-:W-:Y:S02]  /*16e0*/  FMNMX3 R5, R5, R16, R8, !PT ;  /* 0x0000001005057276 */ /* 0x000fe40007800008 */
[----:B------:R-:W-:Y:S02]  /*16f0*/  FSEL R44, R11, -INF , P0 ;  /* 0xff8000000b2c7808 */ /* 0x000fe40000000000 */
[----:B------:R-:W-:Y:S02]  /*1700*/  FMNMX3 R5, R5, R14, R10, !PT ;  /* 0x0000000e05057276 */ /* 0x000fe4000780000a */
[----:B------:R-:W-:-:S02]  /*1710*/  LOP3.LUT R4, R0, 0x1f, RZ, 0xc0, !PT ;  /* 0x0000001f00047812 */ /* 0x000fc400078ec0ff */
[----:B------:R-:W-:Y:S02]  /*1720*/  FMNMX R7, R44, R5, !PT ;  /* 0x000000052c077209 */ /* 0x000fe40007800000 */
[C---:B------:R-:W-:Y:S02]  /*1730*/  LOP3.LUT P4, RZ, R0.reuse, 0xff, RZ, 0xc0, !PT ;  /* 0x000000ff00ff7812 */ /* 0x040fe4000788c0ff */
[----:B------:R-:W-:Y:S01]  /*1740*/  LOP3.LUT R5, R0, 0xff, RZ, 0xc0, !PT ;  /* 0x000000ff00057812 */ /* 0x000fe200078ec0ff */
[----:B------:R-:W0:Y:S01]  /*1750*/  SHFL.BFLY PT, R22, R7, 0x10, 0x1f ;  /* 0x0e001f0007167f89 */ /* 0x000e2200000e0000 */
[C---:B------:R-:W-:Y:S01]  /*1760*/  ISETP.GE.U32.AND P5, PT, R4.reuse, 0x10, PT ;  /* 0x000000100400780c */ /* 0x040fe20003fa6070 */
[----:B------:R-:W-:Y:S01]  /*1770*/  IMAD R4, R4, UR19, RZ ;  /* 0x0000001304047c24 */ /* 0x000fe2000f8e02ff */
[----:B------:R-:W-:Y:S02]  /*1780*/  SHF.R.U32.HI R23, RZ, 0x5, R5 ;  /* 0x00000005ff177819 */ /* 0x000fe40000011605 */
[----:B------:R-:W-:-:S02]  /*1790*/  ISETP.GE.U32.AND P6, PT, R5, 0x80, PT ;  /* 0x000000800500780c */ /* 0x000fc40003fc6070 */
[----:B------:R-:W-:Y:S02]  /*17a0*/  LOP3.LUT R23, R24, 0x4, R23, 0xf8, !PT ;  /* 0x0000000418177812 */ /* 0x000fe400078ef817 */
[----:B------:R-:W-:Y:S01]  /*17b0*/  PRMT R59, RZ, 0x7610, R59 ;  /* 0x00007610ff3b7816 */ /* 0x000fe2000000003b */
[----:B------:R-:W1:Y:S01]  /*17c0*/  @!P4 SYNCS.CCTL.IV [UR11+0x3000] ;  /* 0x00300000ff00c9b1 */ /* 0x000e62000800000b */
[----:B------:R-:W-:Y:S01]  /*17d0*/  NOP ;  /* 0x0000000000007918 */ /* 0x000fe20000000000 */
[----:B------:R-:W-:Y:S02]  /*17e0*/  PRMT R67, RZ, 0x7610, R67 ;  /* 0x00007610ff437816 */ /* 0x000fe40000000043 */
[----:B------:R-:W-:Y:S02]  /*17f0*/  PRMT R69, RZ, 0x7610, R69 ;  /* 0x00007610ff457816 */ /* 0x000fe40000000045 */
[----:B0-----:R-:W-:Y:S01]  /*1800*/  FMNMX R42, R7, R22, !PT ;  /* 0x00000016072a7209 */ /* 0x001fe20007800000 */
[C---:B------:R-:W-:Y:S01]  /*1810*/  IMAD.SHL.U32 R7, R4.reuse, 0x2, RZ ;  /* 0x0000000204077824 */ /* 0x040fe200078e00ff */
[----:B------:R-:W-:Y:S01]  /*1820*/  LEA R22, R5, UR11, 0x2 ;  /* 0x0000000b05167c11 */ /* 0x000fe2000f8e10ff */
[----:B------:R-:W-:-:S02]  /*1830*/  IMAD.HI R4, R4, 0x2, RZ ;  /* 0x0000000204047827 */ /* 0x000fc400078e02ff */
[----:B-1----:R2:W-:Y:S01]  /*1840*/  @!P5 STS [R23+UR11+0x2000], R42 ;  /* 0x0020002a1700d988 */ /* 0x0025e2000800080b */
[----:B------:R-:W-:Y:S01]  /*1850*/  BAR.SYNC.DEFER_BLOCKING 0x0 ;  /* 0x0000000000007b1d */ /* 0x000fe20000010000 */
[----:B--2---:R-:W-:-:S04]  /*1860*/  IADD3 R42, P0, P3, R7, UR16, R50 ;  /* 0x00000010072a7c10 */ /* 0x004fc8000fb1e032 */
[----:B------:R-:W-:Y:S02]  /*1870*/  IADD3.X R4, PT, PT, R4, UR5, R51, P0, P3 ;  /* 0x0000000504047c10 */ /* 0x000fe400087e6433 */
[----:B------:R-:W-:-:S04]  /*1880*/  LOP3.LUT P0, RZ, R0, 0x1, RZ, 0xc0, !PT ;  /* 0x0000000100ff7812 */ /* 0x000fc8000780c0ff */
[----:B------:R-:W-:Y:S01]  /*1890*/  ISETP.LT.U32.AND P0, PT, R5, 0x80, !P0 ;  /* 0x000000800500780c */ /* 0x000fe20004701070 */
[----:B------:R-:W0:Y:S04]  /*18a0*/  @!P6 LDS R13, [R22+0x2000] ;  /* 0x00200000160de984 */ /* 0x000e280000000800 */
[----:B0-----:R-:W0:Y:S02]  /*18b0*/  SHFL.BFLY PT, R48, R13, 0x1, 0x1f ;  /* 0x0c201f000d307f89 */ /* 0x001e2400000e0000 */
[----:B0-----:R-:W-:-:S06]  /*18c0*/  FMNMX R7, R13, R48, !PT ;  /* 0x000000300d077209 */ /* 0x001fcc0007800000 */
[----:B------:R-:W-:Y:S01]  /*18d0*/  @P0 STS [R22+0x2000], R7 ;  /* 0x0020000716000388 */ /* 0x000fe20000000800 */
[----:B------:R-:W-:Y:S06]  /*18e0*/  BAR.SYNC.DEFER_BLOCKING 0x0 ;  /* 0x0000000000007b1d */ /* 0x000fec0000010000 */
[----:B------:R-:W0:Y:S02]  /*18f0*/  LDS R25, [R24+UR11+0x2000] ;  /* 0x0020000b18197984 */ /* 0x000e240008000800 */
[----:B0-----:R-:W-:-:S05]  /*1900*/  FMNMX R25, R25, -INF , !PT ;  /* 0xff80000019197809 */ /* 0x001fca0007800000 */
[--C-:B------:R-:W-:Y:S01]  /*1910*/  FADD R18, R18, -R25.reuse ;  /* 0x8000001912127221 */ /* 0x100fe20000000000 */
[--C-:B------:R-:W-:Y:S01]  /*1920*/  FADD R15, R15, -R25.reuse ;  /* 0x800000190f0f7221 */ /* 0x100fe20000000000 */
[--C-:B------:R-:W-:Y:S01]  /*1930*/  FADD R9, R6, -R25.reuse ;  /* 0x8000001906097221 */ /* 0x100fe20000000000 */
[--C-:B------:R-:W-:Y:S01]  /*1940*/  FADD R16, R16, -R25.reuse ;  /* 0x8000001910107221 */ /* 0x100fe20000000000 */
[----:B------:R-:W-:Y:S01]  /*1950*/  FMUL R5, R18, 1.4426950216293334961 ;  /* 0x3fb8aa3b12057820 */ /* 0x000fe20000400000 */
[----:B------:R-:W-:Y:S01]  /*1960*/  FMUL R15, R15, 1.4426950216293334961 ;  /* 0x3fb8aa3b0f0f7820 */ /* 0x000fe20000400000 */
[----:B------:R-:W-:Y:S01]  /*1970*/  FMUL R7, R9, 1.4426950216293334961 ;  /* 0x3fb8aa3b09077820 */ /* 0x000fe20000400000 */
[--C-:B------:R-:W-:Y:S01]  /*1980*/  FADD R9, R8, -R25.reuse ;  /* 0x8000001908097221 */ /* 0x100fe20000000000 */
[----:B------:R-:W-:Y:S01]  /*1990*/  FMUL R16, R16, 1.4426950216293334961 ;  /* 0x3fb8aa3b10107820 */ /* 0x000fe20000400000 */
[----:B------:R-:W-:Y:S01]  /*19a0*/  MUFU.EX2 R6, R15 ;  /* 0x0000000f00067308 */ /* 0x000fe20000000800 */
[--C-:B------:R-:W-:Y:S01]  /*19b0*/  FADD R14, R14, -R25.reuse ;  /* 0x800000190e0e7221 */ /* 0x100fe20000000000 */
[----:B------:R-:W-:Y:S01]  /*19c0*/  FMUL R9, R9, 1.4426950216293334961 ;  /* 0x3fb8aa3b09097820 */ /* 0x000fe20000400000 */
[--C-:B------:R-:W-:Y:S01]  /*19d0*/  FADD R11, R10, -R25.reuse ;  /* 0x800000190a0b7221 */ /* 0x100fe20000000000 */
[----:B------:R-:W-:Y:S01]  /*19e0*/  FADD R44, R44, -R25 ;  /* 0x800000192c2c7221 */ /* 0x000fe20000000000 */
[----:B------:R-:W-:-:S02]  /*19f0*/  FMUL R13, R14, 1.4426950216293334961 ;  /* 0x3fb8aa3b0e0d7820 */ /* 0x000fc40000400000 */
[----:B------:R-:W-:Y:S01]  /*1a00*/  FMUL R11, R11, 1.4426950216293334961 ;  /* 0x3fb8aa3b0b0b7820 */ /* 0x000fe20000400000 */
[----:B------:R-:W0:Y:S01]  /*1a10*/  MUFU.EX2 R5, R5 ;  /* 0x0000000500057308 */ /* 0x000e220000000800 */
[----:B------:R-:W-:-:S07]  /*1a20*/  FMUL R14, R44, 1.4426950216293334961 ;  /* 0x3fb8aa3b2c0e7820 */ /* 0x000fce0000400000 */
[----:B------:R-:W1:Y:S08]  /*1a30*/  MUFU.EX2 R7, R7 ;  /* 0x0000000700077308 */ /* 0x000e700000000800 */
[----:B------:R-:W2:Y:S01]  /*1a40*/  MUFU.EX2 R8, R16 ;  /* 0x0000001000087308 */ /* 0x000ea20000000800 */
[----:B0-----:R-:W-:-:S07]  /*1a50*/  FADD R18, R5, R6 ;  /* 0x0000000605127221 */ /* 0x001fce0000000000 */
[----:B------:R-:W0:Y:S01]  /*1a60*/  MUFU.EX2 R9, R9 ;  /* 0x0000000900097308 */ /* 0x000e220000000800 */
[----:B-1----:R-:W-:Y:S02]  /*1a70*/  FADD R15, R7, R18 ;  /* 0x00000012070f7221 */ /* 0x002fe40000000000 */
[----:B------:R-:W1:Y:S05]  /*1a80*/  LDC R18, c[0x0][0x3d8] ;  /* 0x0000f600ff127b82 */ /* 0x000e6a0000000800 */
[----:B------:R-:W3:Y:S01]  /*1a90*/  MUFU.EX2 R10, R13 ;  /* 0x0000000d000a7308 */ /* 0x000ee20000000800 */
[----:B--2---:R-:W-:-:S07]  /*1aa0*/  FADD R16, R8, R15 ;  /* 0x0000000f08107221 */ /* 0x004fce0000000000 */
[----:B------:R-:W2:Y:S01]  /*1ab0*/  MUFU.EX2 R11, R11 ;  /* 0x0000000b000b7308 */ /* 0x000ea20000000800 */
[----:B0-----:R-:W-:-:S07]  /*1ac0*/  FADD R15, R9, R16 ;  /* 0x00000010090f7221 */ /* 0x001fce0000000000 */
[----:B------:R-:W0:Y:S01]  /*1ad0*/  MUFU.EX2 R14, R14 ;  /* 0x0000000e000e7308 */ /* 0x000e220000000800 */
[----:B---3--:R-:W-:Y:S01]  /*1ae0*/  FADD R16, R10, R15 ;  /* 0x0000000f0a107221 */ /* 0x008fe20000000000 */
[----:B-1----:R-:W-:Y:S01]  /*1af0*/  IMAD R17, R18, UR4, RZ ;  /* 0x0000000412117c24 */ /* 0x002fe2000f8e02ff */
[----:B------:R-:W-:Y:S02]  /*1b00*/  UIADD3 UR4, UPT, UPT, UR27, 0x38, URZ ;  /* 0x000000381b047890 */ /* 0x000fe4000fffe0ff */
[----:B--2---:R-:W-:-:S04]  /*1b10*/  FADD R13, R11, R16 ;  /* 0x000000100b0d7221 */ /* 0x004fc80000000000 */
[----:B0-----:R-:W-:Y:S01]  /*1b20*/  FADD R15, R14, R13 ;  /* 0x0000000d0e0f7221 */ /* 0x001fe20000000000 */
[----:B------:R-:W-:-:S04]  /*1b30*/  SHF.R.U32.HI R13, RZ, 0x5, R0 ;  /* 0x00000005ff0d7819 */ /* 0x000fc80000011600 */
[----:B------:R-:W0:Y:S01]  /*1b40*/  SHFL.BFLY PT, R16, R15, 0x10, 0x1f ;  /* 0x0e001f000f107f89 */ /* 0x000e2200000e0000 */
[----:B------:R-:W-:-:S05]  /*1b50*/  SGXT.U32 R13, R13, 0x3 ;  /* 0x000000030d0d781a */ /* 0x000fca0000000000 */
[----:B------:R-:W-:Y:S01]  /*1b60*/  IMAD R13, R13, R18, RZ ;  /* 0x000000120d0d7224 */ /* 0x000fe200078e02ff */
[----:B------:R-:W-:Y:S04]  /*1b70*/  BAR.SYNC.DEFER_BLOCKING 0x0 ;  /* 0x0000000000007b1d */ /* 0x000fe80000010000 */
[----:B------:R-:W-:-:S04]  /*1b80*/  LEA R64, P3, R13, R42, 0x1 ;  /* 0x0000002a0d407211 */ /* 0x000fc800078608ff */
[----:B------:R-:W-:Y:S01]  /*1b90*/  LEA.HI.X.SX32 R65, R13, R4, 0x1, P3 ;  /* 0x000000040d417211 */ /* 0x000fe200018f0eff */
[----:B0-----:R-:W-:Y:S01]  /*1ba0*/  FADD R16, R15, R16 ;  /* 0x000000100f107221 */ /* 0x001fe20000000000 */
[----:B------:R-:W-:-:S04]  /*1bb0*/  IMAD R15, R18, 0x8, R13 ;  /* 0x00000008120f7824 */ /* 0x000fc800078e020d */
[----:B------:R-:W-:Y:S01]  /*1bc0*/  IMAD R13, R18, 0x8, R15 ;  /* 0x00000008120d7824 */ /* 0x000fe200078e020f */
[C---:B------:R-:W-:Y:S01]  /*1bd0*/  LEA R62, P3, R15.reuse, R42, 0x1 ;  /* 0x0000002a0f3e7211 */ /* 0x040fe200078608ff */
[----:B------:R-:W-:Y:S03]  /*1be0*/  @!P5 STS [R23+UR11+0x2000], R16 ;  /* 0x002000101700d988 */ /* 0x000fe6000800080b */
[----:B------:R-:W-:Y:S01]  /*1bf0*/  LEA.HI.X.SX32 R63, R15, R4, 0x1, P3 ;  /* 0x000000040f3f7211 */ /* 0x000fe200018f0eff */
[----:B------:R-:W-:Y:S01]  /*1c00*/  BAR.SYNC.DEFER_BLOCKING 0x0 ;  /* 0x0000000000007b1d */ /* 0x000fe20000010000 */
[----:B------:R-:W-:-:S04]  /*1c10*/  LEA R60, P3, R13, R42, 0x1 ;  /* 0x0000002a0d3c7211 */ /* 0x000fc800078608ff */
[----:B------:R-:W-:Y:S01]  /*1c20*/  LEA.HI.X.SX32 R61, R13, R4, 0x1, P3 ;  /* 0x000000040d3d7211 */ /* 0x000fe200018f0eff */
[----:B------:R-:W-:Y:S01]  /*1c30*/  IMAD R13, R18, 0x10, R13 ;  /* 0x00000010120d7824 */ /* 0x000fe200078e020d */
[----:B------:R-:W-:-:S03]  /*1c40*/  LEA R54, P3, R17, R42, 0x1 ;  /* 0x0000002a11367211 */ /* 0x000fc600078608ff */
[C---:B------:R-:W-:Y:S01]  /*1c50*/  IMAD R15, R18.reuse, 0x8, R13 ;  /* 0x00000008120f7824 */ /* 0x040fe200078e020d */
[----:B------:R-:W-:Y:S01]  /*1c60*/  LEA.HI.X.SX32 R55, R17, R4, 0x1, P3 ;  /* 0x0000000411377211 */ /* 0x000fe200018f0eff */
[----:B------:R-:W-:Y:S01]  /*1c70*/  IMAD R17, R18, UR4, RZ ;  /* 0x0000000412117c24 */ /* 0x000fe2000f8e02ff */
[----:B------:R-:W-:-:S04]  /*1c80*/  LEA R52, P3, R13, R42, 0x1 ;  /* 0x0000002a0d347211 */ /* 0x000fc800078608ff */
[----:B------:R-:W-:Y:S01]  /*1c90*/  LEA.HI.X.SX32 R53, R13, R4, 0x1, P3 ;  /* 0x000000040d357211 */ /* 0x000fe200018f0eff */
[----:B------:R-:W-:Y:S01]  /*1ca0*/  IMAD R13, R18, 0x8, R15 ;  /* 0x00000008120d7824 */ /* 0x000fe200078e020f */
[----:B------:R-:W-:-:S04]  /*1cb0*/  LEA R50, P3, R15, R42, 0x1 ;  /* 0x0000002a0f327211 */ /* 0x000fc800078608ff */
[----:B------:R-:W-:Y:S01]  /*1cc0*/  LEA.HI.X.SX32 R51, R15, R4, 0x1, P3 ;  /* 0x000000040f337211 */ /* 0x000fe200018f0eff */
[----:B------:R-:W0:Y:S01]  /*1cd0*/  @!P6 LDS R12, [R22+0x2000] ;  /* 0x00200000160ce984 */ /* 0x000e220000000800 */
[C---:B------:R-:W-:Y:S02]  /*1ce0*/  LEA R44, P3, R13.reuse, R42, 0x1 ;  /* 0x0000002a0d2c7211 */ /* 0x040fe400078608ff */
[----:B------:R-:W-:Y:S02]  /*1cf0*/  PRMT R15, RZ, 0x7610, R15 ;  /* 0x00007610ff0f7816 */ /* 0x000fe4000000000f */
[----:B------:R-:W-:Y:S02]  /*1d00*/  LEA.HI.X.SX32 R45, R13, R4, 0x1, P3 ;  /* 0x000000040d2d7211 */ /* 0x000fe400018f0eff */
[----:B------:R-:W-:Y:S02]  /*1d10*/  LEA R42, P3, R17, R42, 0x1 ;  /* 0x0000002a112a7211 */ /* 0x000fe400078608ff */
[----:B------:R-:W-:-:S02]  /*1d20*/  PRMT R13, RZ, 0x7610, R13 ;  /* 0x00007610ff0d7816 */ /* 0x000fc4000000000d */
[----:B------:R-:W-:Y:S02]  /*1d30*/  LEA.HI.X.SX32 R43, R17, R4, 0x1, P3 ;  /* 0x00000004112b7211 */ /* 0x000fe400018f0eff */
[----:B------:R-:W-:Y:S01]  /*1d40*/  PRMT R17, RZ, 0x7610, R17 ;  /* 0x00007610ff117816 */ /* 0x000fe20000000011 */
[----:B0-----:R-:W0:Y:S02]  /*1d50*/  SHFL.BFLY PT, R19, R12, 0x1, 0x1f ;  /* 0x0c201f000c137f89 */ /* 0x001e2400000e0000 */
[----:B0-----:R-:W-:-:S05]  /*1d60*/  FADD R19, R12, R19 ;  /* 0x000000130c137221 */ /* 0x001fca0000000000 */
[----:B------:R0:W-:Y:S01]  /*1d70*/  @P0 STS [R22+0x2000], R19 ;  /* 0x0020001316000388 */ /* 0x0001e20000000800 */
[----:B------:R-:W-:Y:S06]  /*1d80*/  BAR.SYNC.DEFER_BLOCKING 0x0 ;  /* 0x0000000000007b1d */ /* 0x000fec0000010000 */
[----:B------:R-:W2:Y:S04]  /*1d90*/  @P1 LDG.E.U16 R13, desc[UR32][R64.64] ;  /* 0x00000020400d1981 */ /* 0x000ea8000c1e1500 */
[----:B------:R-:W3:Y:S04]  /*1da0*/  @P1 LDG.E.U16 R15, desc[UR32][R62.64] ;  /* 0x000000203e0f1981 */ /* 0x000ee8000c1e1500 */
[----:B------:R-:W4:Y:S04]  /*1db0*/  @P1 LDG.E.U16 R17, desc[UR32][R60.64] ;  /* 0x000000203c111981 */ /* 0x000f28000c1e1500 */
[----:B------:R-:W5:Y:S04]  /*1dc0*/  @P1 LDG.E.U16 R49, desc[UR32][R54.64] ;  /* 0x0000002036311981 */ /* 0x000f68000c1e1500 */
[----:B------:R-:W5:Y:S04]  /*1dd0*/  @P1 LDG.E.U16 R57, desc[UR32][R52.64] ;  /* 0x0000002034391981 */ /* 0x000f68000c1e1500 */
[----:B------:R-:W5:Y:S04]  /*1de0*/  @P1 LDG.E.U16 R59, desc[UR32][R50.64] ;  /* 0x00000020323b1981 */ /* 0x000f68000c1e1500 */
[----:B------:R-:W5:Y:S04]  /*1df0*/  @P1 LDG.E.U16 R67, desc[UR32][R44.64] ;  /* 0x000000202c431981 */ /* 0x000f68000c1e1500 */
[----:B------:R-:W5:Y:S01]  /*1e00*/  @P1 LDG.E.U16 R69, desc[UR32][R42.64] ;  /* 0x000000202a451981 */ /* 0x000f62000c1e1500 */
[----:B------:R-:W-:Y:S01]  /*1e10*/  UIADD3 UR20, UPT, UPT, UR12, 0x40, URZ ;  /* 0x000000400c147890 */ /* 0x000fe2000fffe0ff */
[----:B------:R-:W-:-:S02]  /*1e20*/  F2FP.F16.F32.PACK_AB R4, R6, R5 ;  /* 0x000000050604723e */ /* 0x000fc400000000ff */
[----:B------:R0:W1:Y:S01]  /*1e30*/  LDS R47, [R24+UR11+0x2000] ;  /* 0x0020000b182f7984 */ /* 0x0000620008000800 */
[----:B------:R-:W-:Y:S01]  /*1e40*/  UIADD3 UR8, UPT, UPT, UR8, UR20, URZ ;  /* 0x0000001408087290 */ /* 0x000fe2000fffe0ff */
[----:B------:R-:W-:Y:S01]  /*1e50*/  F2FP.F16.F32.PACK_AB R5, R8, R7 ;  /* 0x000000070805723e */ /* 0x000fe200000000ff */
[----:B------:R-:W-:Y:S01]  /*1e60*/  FADD R8, -R25, -INF ;  /* 0xff80000019087421 */ /* 0x000fe20000000100 */
[----:B------:R-:W-:Y:S01]  /*1e70*/  BAR.SYNC.DEFER_BLOCKING 0x0 ;  /* 0x0000000000007b1d */ /* 0x000fe20000010000 */
[----:B------:R-:W-:Y:S01]  /*1e80*/  ULEA UR21, UR21, UR8, 0x1 ;  /* 0x0000000815157291 */ /* 0x000fe2000f8e08ff */
[----:B------:R-:W-:Y:S01]  /*1e90*/  F2FP.F16.F32.PACK_AB R6, R10, R9 ;  /* 0x000000090a06723e */ /* 0x000fe200000000ff */
[----:B------:R-:W-:Y:S01]  /*1ea0*/  FMUL R48, R8, 1.4426950216293334961 ;  /* 0x3fb8aa3b08307820 */ /* 0x000fe20000400000 */
[----:B------:R-:W-:Y:S02]  /*1eb0*/  F2FP.F16.F32.PACK_AB R7, R14, R11 ;  /* 0x0000000b0e07723e */ /* 0x000fe400000000ff */
[----:B--2---:R0:W-:Y:S04]  /*1ec0*/  STS.U16 [R20+UR11+0x2000], R13 ;  /* 0x0020000d14007988 */ /* 0x0041e8000800040b */
[----:B---3--:R0:W-:Y:S04]  /*1ed0*/  STS.U16 [R20+UR11+0x2200], R15 ;  /* 0x0022000f14007988 */ /* 0x0081e8000800040b */
[----:B----4-:R0:W-:Y:S04]  /*1ee0*/  STS.U16 [R20+UR11+0x2400], R17 ;  /* 0x0024001114007988 */ /* 0x0101e8000800040b */
[----:B-----5:R0:W-:Y:S04]  /*1ef0*/  STS.U16 [R20+UR11+0x2600], R49 ;  /* 0x0026003114007988 */ /* 0x0201e8000800040b */
[----:B------:R0:W-:Y:S04]  /*1f00*/  STS.U16 [R20+UR11+0x2800], R57 ;  /* 0x0028003914007988 */ /* 0x0001e8000800040b */
[----:B------:R0:W-:Y:S04]  /*1f10*/  STS.U16 [R20+UR11+0x2a00], R59 ;  /* 0x002a003b14007988 */ /* 0x0001e8000800040b */
[----:B------:R0:W-:Y:S04]  /*1f20*/  STS.U16 [R20+UR11+0x2c00], R67 ;  /* 0x002c004314007988 */ /* 0x0001e8000800040b */
[----:B------:R0:W-:Y:S01]  /*1f30*/  STS.U16 [R20+UR11+0x2e00], R69 ;  /* 0x002e004514007988 */ /* 0x0001e2000800040b */
[----:B-1----:R-:W-:Y:S05]  /*1f40*/  @!P1 BRA `(.L_x_9) ;  /* 0x0000000000089947 */ /* 0x002fea0003800000 */
[----:B------:R1:W-:Y:S01]  /*1f50*/  STTM.16dp32bit_t0_t15.x4 tmem[UR21], R4 ;  /* 0x00000004000079ed */ /* 0x0003e20008900015 */
[----:B------:R1:W-:Y:S02]  /*1f60*/  STTM.16dp32bit_t16_t31.x4 tmem[UR21+0x4], R4 ;  /* 0x00000404000079ed */ /* 0x0003e40008920015 */
.L_x_9:
[----:B------:R-:W2:Y:S02]  /*1f70*/  FENCE.VIEW.ASYNC.T ;  /* 0x00000000000073c6 */ /* 0x000ea40000000200 */
[----:B--2---:R-:W-:Y:S06]  /*1f80*/  BAR.SYNC.DEFER_BLOCKING 0x0 ;  /* 0x0000000000007b1d */ /* 0x004fec0000010000 */
[----:B------:R-:W2:Y:S01]  /*1f90*/  MUFU.EX2 R48, R48 ;  /* 0x0000003000307308 */ /* 0x000ea20000000800 */
[----:B01----:R-:W0:Y:S01]  /*1fa0*/  LDTM.16dp32bit_t0_t15.x16 R4, tmem[UR13] ;  /* 0x0000000d000479ee */ /* 0x003e220008a00000 */
[----:B------:R-:W1:Y:S01]  /*1fb0*/  LDTM.16dp32bit_t16_t31.x16 R4, tmem[UR13+0x10] ;  /* 0x0000100d000479ee */ /* 0x000e620008a20000 */
[----:B------:R-:W-:Y:S01]  /*1fc0*/  NOP ;  /* 0x0000000000007918 */ /* 0x000fe20000000000 */
[----:B------:R-:W-:Y:S05]  /*1fd0*/  @!P1 BRA `(.L_x_10) ;  /* 0x0000000000489947 */ /* 0x000fea0003800000 */
[C---:B012---:R-:W-:Y:S01]  /*1fe0*/  FMUL R4, R48.reuse, R4 ;  /* 0x0000000430047220 */ /* 0x047fe20000400000 */
[C---:B------:R-:W-:Y:S01]  /*1ff0*/  FMUL R5, R48.reuse, R5 ;  /* 0x0000000530057220 */ /* 0x040fe20000400000 */
        /* <DEDUP_REMOVED lines=13> */
[----:B------:R-:W-:-:S04]  /*20d0*/  FMUL R19, R48, R19 ;  /* 0x0000001330137220 */ /* 0x000fc80000400000 */
[----:B------:R3:W-:Y:S01]  /*20e0*/  STTM.16dp32bit_t0_t15.x16 tmem[UR13], R4 ;  /* 0x00000004000079ed */ /* 0x0007e20008a0000d */
[----:B------:R3:W-:Y:S02]  /*20f0*/  STTM.16dp32bit_t16_t31.x16 tmem[UR13+0x10], R4 ;  /* 0x00001004000079ed */ /* 0x0007e40008a2000d */
.L_x_10:
[----:B-1----:R-:W1:Y:S02]  /*2100*/  FENCE.VIEW.ASYNC.T ;  /* 0x00000000000073c6 */ /* 0x002e640000000200 */
[----:B-1----:R-:W-:Y:S01]  /*2110*/  BAR.SYNC.DEFER_BLOCKING 0x0 ;  /* 0x0000000000007b1d */ /* 0x002fe20000010000 */
[----:B--2---:R-:W-:Y:S01]  /*2120*/  FADD R47, R48, R47 ;  /* 0x0000002f302f7221 */ /* 0x004fe20000000000 */
[----:B------:R-:W-:Y:S01]  /*2130*/  UIADD3 UR8, UPT, UPT, UR11, 0x5000, URZ ;  /* 0x000050000b087890 */ /* 0x000fe2000fffe0ff */
[----:B------:R-:W-:-:S03]  /*2140*/  FSEL R57, R25, -INF , P1 ;  /* 0xff80000019397808 */ /* 0x000fc60000800000 */
[----:B------:R-:W-:Y:S01]  /*2150*/  FSEL R25, R47, 1, P1 ;  /* 0x3f8000002f197808 */ /* 0x000fe20000800000 */
[----:B------:R1:W-:Y:S06]  /*2160*/  MEMBAR.ALL.CTA ;  /* 0x0000000000007992 */ /* 0x0003ec0000008000 */
[----:B-1----:R-:W1:Y:S02]  /*2170*/  FENCE.VIEW.ASYNC.S ;  /* 0x00000000000073c6 */ /* 0x002e640000000000 */
[----:B-1----:R-:W-:Y:S06]  /*2180*/  BAR.SYNC.DEFER_BLOCKING 0x0 ;  /* 0x0000000000007b1d */ /* 0x002fec0000010000 */
[----:B------:R-:W-:Y:S05]  /*2190*/  @!P2 BRA `(.L_x_11) ;  /* 0x000000000064a947 */ /* 0x000fea0003800000 */
[----:B------:R-:W-:Y:S01]  /*21a0*/  UIADD3 UR4, UPT, UPT, UR11, 0x2000, URZ ;  /* 0x000020000b047890 */ /* 0x000fe2000fffe0ff */
[----:B------:R-:W-:Y:S01]  /*21b0*/  BSSY.RECONVERGENT B0, `(.L_x_12) ;  /* 0x0000016000007945 */ /* 0x000fe20003800200 */
[----:B------:R-:W-:Y:S02]  /*21c0*/  ELECT P1, URZ, PT ;  /* 0x0000000000ff782f */ /* 0x000fe40003820000 */
[----:B------:R-:W-:Y:S01]  /*21d0*/  USHF.R.U32.HI UR4, URZ, 0x4, UR4 ;  /* 0x00000004ff047899 */ /* 0x000fe20008011604 */
[----:B------:R-:W-:Y:S01]  /*21e0*/  UMOV UR16, 0xfffffffe ;  /* 0xfffffffe00107882 */ /* 0x000fe20000000000 */
[----:B------:R-:W-:Y:S02]  /*21f0*/  UMOV UR17, 0x7fffbfdf ;  /* 0x7fffbfdf00117882 */ /* 0x000fe40000000000 */
[----:B------:R-:W-:Y:S01]  /*2200*/  USGXT.U32 UR4, UR4, 0xe ;  /* 0x0000000e0404789a */ /* 0x000fe20008000000 */
[----:B------:R-:W-:Y:S01]  /*2210*/  UMOV UR5, URZ ;  /* 0x000000ff00057c82 */ /* 0x000fe20008000000 */
[----:B------:R-:W-:-:S02]  /*2220*/  UIADD3 UR18, UPT, UPT, UR12, 0x48, URZ ;  /* 0x000000480c127890 */ /* 0x000fc4000fffe0ff */
[----:B------:R-:W-:Y:S01]  /*2230*/  UIADD3.64 UR16, UPT, UPT, UR4, -UR16, URZ ;  /* 0x8000001004107297 */ /* 0x000fe2000fffe0ff */
[----:B------:R-:W-:Y:S01]  /*2240*/  UMOV UR22, 0x0 ;  /* 0x0000000000167882 */ /* 0x000fe20000000000 */
[----:B------:R-:W-:Y:S01]  /*2250*/  UMOV UR23, 0x4100010 ;  /* 0x0410001000177882 */ /* 0x000fe20000000000 */
[----:B------:R-:W-:Y:S01]  /*2260*/  UMOV UR5, 0x80004020 ;  /* 0x8000402000057882 */ /* 0x000fe20000000000 */
[----:B------:R-:W-:Y:S01]  /*2270*/  UMOV UR24, 0x0 ;  /* 0x0000000000187882 */ /* 0x000fe20000000000 */
[----:B------:R-:W-:Y:S01]  /*2280*/  UMOV UR25, 0x4100010 ;  /* 0x0410001000197882 */ /* 0x000fe20000000000 */
[----:B------:R1:W-:Y:S03]  /*2290*/  UTCHMMA tmem[UR20], gdesc[UR4], tmem[UR12], tmem[UR22], idesc[UR23], UPT ;  /* 0x00ff1604140079ea */ /* 0x0003e6000b80000c */
[----:B------:R1:W-:Y:S01]  /*22a0*/  UTCHMMA tmem[UR18], gdesc[UR16], tmem[UR12], tmem[UR24], idesc[UR25], UPT ;  /* 0x00ff1810120079ea */ /* 0x0003e2000b80000c */
[----:B------:R-:W-:Y:S05]  /*22b0*/  @!P1 BRA `(.L_x_13) ;  /* 0x0000000000149947 */ /* 0x000fea0003800000 */
[----:B-1----:R-:W-:Y:S01]  /*22c0*/  UMOV UR4, UR8 ;  /* 0x0000000800047c82 */ /* 0x002fe20008000000 */
[----:B------:R-:W-:Y:S02]  /*22d0*/  UMOV UR5, URZ ;  /* 0x000000ff00057c82 */ /* 0x000fe40008000000 */
[----:B------:R-:W-:Y:S02]  /*22e0*/  UMOV UR4, UR4 ;  /* 0x0000000400047c82 */ /* 0x000fe40008000000 */
[----:B------:R2:W-:Y:S01]  /*22f0*/  UTCBAR [UR4], URZ ;  /* 0x000000ff040073e9 */ /* 0x0005e200080000ff */
[----:B------:R-:W-:Y:S02]  /*2300*/  NOP ;  /* 0x0000000000007918 */ /* 0x000fe40000000000 */
.L_x_13:
[----:B-12---:R-:W-:Y:S05]  /*2310*/  BSYNC.RECONVERGENT B0 ;  /* 0x0000000000007941 */ /* 0x006fea0003800200 */
.L_x_12:
[----:B------:R-:W-:Y:S05]  /*2320*/  BRA `(.L_x_14) ;  /* 0x0000000000087947 */ /* 0x000fea0003800000 */
.L_x_11:
[----:B------:R-:W-:-:S09]  /*2330*/  UISETP.GE.AND UP0, UPT, UR10, URZ, UPT ;  /* 0x000000ff0a00728c */ /* 0x000fd2000bf06270 */
[----:B------:R-:W-:Y:S05]  /*2340*/  BRA.U !UP0, `(.L_x_15) ;  /* 0x0000001108f87547 */ /* 0x000fea000b800000 */
.L_x_14:
[----:B------:R-:W-:Y:S01]  /*2350*/  USHF.R.U32.HI UR26, URZ, 0x4, UR11 ;  /* 0x00000004ff1a7899 */ /* 0x000fe2000801160b */
[----:B0--3--:R-:W-:Y:S01]  /*2360*/  SHF.R.U32.HI R4, RZ, 0x1, R0 ;  /* 0x00000001ff047819 */ /* 0x009fe20000011600 */
[----:B------:R-:W-:Y:S01]  /*2370*/  USHF.R.U32.HI UR28, URZ, 0x4, UR6 ;  /* 0x00000004ff1c7899 */ /* 0x000fe20008011606 */
[----:B------:R-:W-:Y:S01]  /*2380*/  IMAD.MOV.U32 R12, RZ, RZ, RZ ;  /* 0x000000ffff0c7224 */ /* 0x000fe200078e00ff */
[----:B------:R-:W-:Y:S01]  /*2390*/  USGXT.U32 UR26, UR26, 0xe ;  /* 0x0000000e1a1a789a */ /* 0x000fe20008000000 */
[----:B------:R-:W-:Y:S01]  /*23a0*/  LOP3.LUT R5, R4, 0x8, RZ, 0xc0, !PT ;  /* 0x0000000804057812 */ /* 0x000fe200078ec0ff */
[----:B------:R-:W-:Y:S02]  /*23b0*/  USGXT.U32 UR28, UR28, 0xe ;  /* 0x0000000e1c1c789a */ /* 0x000fe40008000000 */
[----:B------:R-:W-:Y:S02]  /*23c0*/  UIADD3 UR4, UPT, UPT, UR11, 0x4000, URZ ;  /* 0x000040000b047890 */ /* 0x000fe4000fffe0ff */
[----:B------:R-:W-:Y:S01]  /*23d0*/  USHF.L.U32 UR24, UR19, 0x5, URZ ;  /* 0x0000000513187899 */ /* 0x000fe200080006ff */
[----:B------:R-:W-:Y:S01]  /*23e0*/  IMAD.IADD R46, R5, 0x1, R46 ;  /* 0x00000001052e7824 */ /* 0x000fe200078e022e */
[----:B------:R-:W-:-:S02]  /*23f0*/  UIADD3 UR18, UP4, UPT, UR26, 0x80, URZ ;  /* 0x000000801a127890 */ /* 0x000fc4000ff9e0ff */
[----:B------:R-:W-:Y:S02]  /*2400*/  UIADD3 UR16, UP0, UPT, UR28, 0x2, URZ ;  /* 0x000000021c107890 */ /* 0x000fe4000ff1e0ff */
[----:B------:R-:W-:Y:S01]  /*2410*/  USHF.R.U32.HI UR4, URZ, 0x4, UR4 ;  /* 0x00000004ff047899 */ /* 0x000fe20008011604 */
[----:B------:R-:W-:Y:S01]  /*2420*/  IMAD.U32 R47, RZ, RZ, UR24 ;  /* 0x00000018ff2f7e24 */ /* 0x000fe2000f8e00ff */
[----:B------:R-:W-:Y:S01]  /*2430*/  USHF.L.U32 UR25, UR9, 0x5, URZ ;  /* 0x0000000509197899 */ /* 0x000fe200080006ff */
[----:B------:R-:W-:Y:S01]  /*2440*/  UMOV UR6, URZ ;  /* 0x000000ff00067c82 */ /* 0x000fe20008000000 */
[----:B------:R-:W-:Y:S01]  /*2450*/  UMOV UR5, URZ ;  /* 0x000000ff00057c82 */ /* 0x000fe20008000000 */
[----:B------:R-:W-:Y:S02]  /*2460*/  UIADD3.X UR19, UPT, UPT, UR6, 0x40004040, URZ, UP4, !UPT ;  /* 0x4000404006137890 */ /* 0x000fe4000a7fe4ff */
[----:B------:R-:W-:Y:S02]  /*2470*/  UIADD3.X UR17, UPT, UPT, UR5, 0x40004040, URZ, UP0, !UPT ;  /* 0x4000404005117890 */ /* 0x000fe400087fe4ff */
[----:B------:R-:W-:-:S02]  /*2480*/  USGXT.U32 UR4, UR4, 0xe ;  /* 0x0000000e0404789a */ /* 0x000fc40008000000 */
[----:B------:R-:W-:Y:S02]  /*2490*/  UIADD3 UR44, UP0, UPT, UR18, 0x80, URZ ;  /* 0x00000080122c7890 */ /* 0x000fe4000ff1e0ff */
[----:B------:R-:W-:Y:S01]  /*24a0*/  UIADD3 UR42, UP4, UPT, UR18, 0x100, URZ ;  /* 0x00000100122a7890 */ /* 0x000fe2000ff9e0ff */
[----:B------:R-:W-:Y:S01]  /*24b0*/  UMOV UR22, 0xfffffffe ;  /* 0xfffffffe00167882 */ /* 0x000fe20000000000 */
[----:B------:R-:W-:Y:S01]  /*24c0*/  UMOV UR23, 0x7fffbfdf ;  /* 0x7fffbfdf00177882 */ /* 0x000fe20000000000 */
[----:B------:R-:W-:Y:S01]  /*24d0*/  UISETP.NE.U32.AND UP3, UPT, UR27, URZ, UPT ;  /* 0x000000ff1b00728c */ /* 0x000fe2000bf65070 */
[----:B------:R-:W0:Y:S02]  /*24e0*/  LDCU UR41, c[0x0][0x3a8] ;  /* 0x00007500ff2977ac */ /* 0x000e240008000800 */
[----:B------:R-:W-:Y:S01]  /*24f0*/  UMOV UR27, 0x1 ;  /* 0x00000001001b7882 */ /* 0x000fe20000000000 */
[----:B------:R-:W-:Y:S02]  /*2500*/  UIADD3.X UR45, UPT, UPT, UR19, URZ, URZ, UP0, !UPT ;  /* 0x000000ff132d7290 */ /* 0x000fe400087fe4ff */
[----:B------:R-:W-:-:S02]  /*2510*/  UIADD3.X UR43, UPT, UPT, UR19, URZ, URZ, UP4, !UPT ;  /* 0x000000ff132b7290 */ /* 0x000fc4000a7fe4ff */
[----:B------:R-:W-:Y:S02]  /*2520*/  UIADD3.64 UR22, UPT, UPT, UR4, -UR22, URZ ;  /* 0x8000001604167297 */ /* 0x000fe4000fffe0ff */
[----:B------:R-:W-:Y:S02]  /*2530*/  UIADD3.64 UR46, UPT, UPT, UR16, 0x2, URZ ;  /* 0x00000002102e7897 */ /* 0x000fe4000fffe0ff */
[----:B------:R-:W-:Y:S01]  /*2540*/  UIADD3.64 UR48, UPT, UPT, UR16, 0x4, URZ ;  /* 0x0000000410307897 */ /* 0x000fe2000fffe0ff */
[----:B------:R-:W-:Y:S01]  /*2550*/  UMOV UR54, 0xffffffe0 ;  /* 0xffffffe000367882 */ /* 0x000fe20000000000 */
[----:B------:R-:W-:Y:S01]  /*2560*/  UMOV UR55, 0xffffffff ;  /* 0xffffffff00377882 */ /* 0x000fe20000000000 */
[----:B------:R-:W-:Y:S01]  /*2570*/  UMOV UR40, UR8 ;  /* 0x0000000800287c82 */ /* 0x000fe20008000000 */
[----:B------:R-:W-:-:S08]  /*2580*/  UMOV UR39, UR25 ;  /* 0x0000001900277c82 */ /* 0x000fd00008000000 */
.L_x_20:
[----:B------:R-:W-:Y:S02]  /*2590*/  IMAD.U32 R5, RZ, RZ, UR39 ;  /* 0x00000027ff057e24 */ /* 0x000fe4000f8e00ff */
[----:B------:R-:W-:Y:S02]  /*25a0*/  IMAD.U32 R17, RZ, RZ, UR39 ;  /* 0x00000027ff117e24 */ /* 0x000fe4000f8e00ff */
[----:B------:R-:W-:-:S04]  /*25b0*/  IMAD.WIDE R4, R5, 0x2, R40 ;  /* 0x0000000205047825 */ /* 0x000fc800078e0228 */
[----:B------:R-:W-:Y:S01]  /*25c0*/  IMAD.U32 R19, RZ, RZ, UR39 ;  /* 0x00000027ff137e24 */ /* 0x000fe2000f8e00ff */
[----:B------:R1:W2:Y:S01]  /*25d0*/  LDG.E.U16 R13, desc[UR32][R4.64] ;  /* 0x00000020040d7981 */ /* 0x0002a2000c1e1500 */
[----:B------:R-:W-:Y:S02]  /*25e0*/  IMAD.U32 R15, RZ, RZ, UR39 ;  /* 0x00000027ff0f7e24 */ /* 0x000fe4000f8e00ff */
[----:B------:R-:W-:Y:S02]  /*25f0*/  IMAD.U32 R9, RZ, RZ, UR39 ;  /* 0x00000027ff097e24 */ /* 0x000fe4000f8e00ff */
[----:B------:R-:W-:Y:S02]  /*2600*/  IMAD.U32 R11, RZ, RZ, UR39 ;  /* 0x00000027ff0b7e24 */ /* 0x000fe4000f8e00ff */
[----:B------:R-:W-:Y:S02]  /*2610*/  IMAD.U32 R7, RZ, RZ, UR39 ;  /* 0x00000027ff077e24 */ /* 0x000fe4000f8e00ff */
[----:B------:R-:W-:-:S02]  /*2620*/  IMAD.U32 R59, RZ, RZ, UR39 ;  /* 0x00000027ff3b7e24 */ /* 0x000fc4000f8e00ff */
[----:B------:R-:W-:-:S04]  /*2630*/  IMAD.WIDE R16, R17, 0x2, R36 ;  /* 0x0000000211107825 */ /* 0x000fc800078e0224 */
[----:B------:R-:W-:Y:S02]  /*2640*/  IMAD.WIDE R18, R19, 0x2, R32 ;  /* 0x0000000213127825 */ /* 0x000fe400078e0220 */
[----:B------:R-:W3:Y:S02]  /*2650*/  LDG.E.U16 R17, desc[UR32][R16.64] ;  /* 0x0000002010117981 */ /* 0x000ee4000c1e1500 */
[----:B------:R-:W-:Y:S02]  /*2660*/  IMAD.WIDE R14, R15, 0x2, R28 ;  /* 0x000000020f0e7825 */ /* 0x000fe400078e021c */
[----:B------:R-:W4:Y:S02]  /*2670*/  LDG.E.U16 R19, desc[UR32][R18.64] ;  /* 0x0000002012137981 */ /* 0x000f24000c1e1500 */
[----:B------:R-:W-:Y:S02]  /*2680*/  IMAD.WIDE R8, R9, 0x2, R38 ;  /* 0x0000000209087825 */ /* 0x000fe400078e0226 */
[----:B------:R-:W5:Y:S02]  /*2690*/  LDG.E.U16 R15, desc[UR32][R14.64] ;  /* 0x000000200e0f7981 */ /* 0x000f64000c1e1500 */
[----:B------:R-:W-:-:S02]  /*26a0*/  IMAD.WIDE R10, R11, 0x2, R34 ;  /* 0x000000020b0a7825 */ /* 0x000fc400078e0222 */
[----:B------:R-:W5:Y:S02]  /*26b0*/  LDG.E.U16 R8, desc[UR32][R8.64] ;  /* 0x0000002008087981 */ /* 0x000f64000c1e1500 */
[----:B------:R-:W-:Y:S02]  /*26c0*/  IMAD.WIDE R6, R7, 0x2, R30 ;  /* 0x0000000207067825 */ /* 0x000fe400078e021e */
[----:B------:R-:W5:Y:S02]  /*26d0*/  LDG.E.U16 R10, desc[UR32][R10.64] ;  /* 0x000000200a0a7981 */ /* 0x000f64000c1e1500 */
[----:B-1----:R-:W-:Y:S02]  /*26e0*/  IMAD.WIDE R4, R59, 0x2, R26 ;  /* 0x000000023b047825 */ /* 0x002fe400078e021a */
[----:B------:R-:W5:Y:S04]  /*26f0*/  LDG.E.U16 R6, desc[UR32][R6.64] ;  /* 0x0000002006067981 */ /* 0x000f68000c1e1500 */
[----:B------:R-:W5:Y:S01]  /*2700*/  LDG.E.U16 R4, desc[UR32][R4.64] ;  /* 0x0000002004047981 */ /* 0x000f62000c1e1500 */
[----:B------:R-:W-:Y:S01]  /*2710*/  LOP3.LUT P1, RZ, R0, 0xff, RZ, 0xc0, !PT ;  /* 0x000000ff00ff7812 */ /* 0x000fe2000782c0ff */
[----:B------:R-:W-:-:S02]  /*2720*/  UMOV UR8, 0x1 ;  /* 0x0000000100087882 */ /* 0x000fc40000000000 */
[----:B------:R-:W-:-:S04]  /*2730*/  @!UP2 UIADD3 UR8, UPT, UPT, -UR8, 0x100000, URZ ;  /* 0x001000000808a890 */ /* 0x000fc8000fffe1ff */
[----:B------:R-:W-:Y:S02]  /*2740*/  @!UP2 USHF.L.U32 UR9, UR8, 0xb, URZ ;  /* 0x0000000b0809a899 */ /* 0x000fe400080006ff */
[----:B------:R-:W-:-:S04]  /*2750*/  @!UP2 USHF.L.U32 UR8, UR8, 0x1, URZ ;  /* 0x000000010808a899 */ /* 0x000fc800080006ff */
[----:B------:R-:W-:Y:S01]  /*2760*/  VOTEU.ALL UP0, P1 ;  /* 0x0000000000ff7886 */ /* 0x000fe20000800000 */
        /* <DEDUP_REMOVED lines=8> */
[----:B------:R2:W-:Y:S06]  /*27f0*/  MEMBAR.ALL.CTA ;  /* 0x0000000000007992 */ /* 0x0005ec0000008000 */
[----:B--2---:R-:W-:Y:S04]  /*2800*/  FENCE.VIEW.ASYNC.S ;  /* 0x00000000000073c6 */ /* 0x004fe80000000000 */
[----:B------:R-:W2:Y:S02]  /*2810*/  FENCE.VIEW.ASYNC.S ;  /* 0x00000000000073c6 */ /* 0x000ea40000000000 */
[----:B--2---:R1:W2:Y:S02]  /*2820*/  @!UP0 SYNCS.EXCH.64 URZ, [UR11+0x5010], UR8 ;  /* 0x005010080bff85b2 */ /* 0x0042a40008000100 */
[----:B--2---:R-:W-:Y:S06]  /*2830*/  BAR.SYNC.DEFER_BLOCKING 0x0 ;  /* 0x0000000000007b1d */ /* 0x004fec0000010000 */
[----:B-1----:R-:W-:Y:S05]  /*2840*/  BRA.U UP3, `(.L_x_16) ;  /* 0x0000000103507547 */ /* 0x002fea000b800000 */
[----:B------:R-:W-:Y:S01]  /*2850*/  UIADD3 UR8, UPT, UPT, UR11, 0x5010, URZ ;  /* 0x000050100b087890 */ /* 0x000fe2000fffe0ff */
[----:B------:R-:W-:Y:S01]  /*2860*/  UMOV UR30, UR26 ;  /* 0x0000001a001e7c82 */ /* 0x000fe20008000000 */
[----:B------:R-:W-:Y:S01]  /*2870*/  UMOV UR31, 0x40004040 ;  /* 0x40004040001f7882 */ /* 0x000fe20000000000 */
[----:B------:R-:W-:Y:S01]  /*2880*/  UMOV UR29, 0x40004040 ;  /* 0x40004040001d7882 */ /* 0x000fe20000000000 */
[----:B------:R-:W-:Y:S01]  /*2890*/  UMOV UR34, 0x0 ;  /* 0x0000000000227882 */ /* 0x000fe20000000000 */
[----:B------:R-:W-:Y:S01]  /*28a0*/  UMOV UR35, 0x4088010 ;  /* 0x0408801000237882 */ /* 0x000fe20000000000 */
[----:B------:R-:W-:Y:S01]  /*28b0*/  UMOV UR36, 0x0 ;  /* 0x0000000000247882 */ /* 0x000fe20000000000 */
[----:B------:R-:W-:Y:S01]  /*28c0*/  UMOV UR37, 0x4088010 ;  /* 0x0408801000257882 */ /* 0x000fe20000000000 */
[----:B------:R-:W-:Y:S01]  /*28d0*/  UMOV UR50, 0x0 ;  /* 0x0000000000327882 */ /* 0x000fe20000000000 */
[----:B------:R-:W-:Y:S01]  /*28e0*/  UMOV UR51, 0x4088010 ;  /* 0x0408801000337882 */ /* 0x000fe20000000000 */
[----:B------:R1:W-:Y:S01]  /*28f0*/  UTCHMMA gdesc[UR30], gdesc[UR28], tmem[UR14], tmem[UR34], idesc[UR35], !UPT ;  /* 0x00ff221c1e0075ea */ /* 0x0003e2000f80000e */
[----:B------:R-:W-:Y:S01]  /*2900*/  UMOV UR9, URZ ;  /* 0x000000ff00097c82 */ /* 0x000fe20008000000 */
        /* <DEDUP_REMOVED lines=8> */
.L_x_16:
[----:B------:R-:W2:Y:S01]  /*2990*/  SYNCS.PHASECHK.TRANS64.TRYWAIT P1, [UR11+0x5010], RZ ;  /* 0x005010ffff0075a7 */ /* 0x000ea2000802110b */
[----:B------:R-:W-:-:S04]  /*29a0*/  IADD3 R18, P2, PT, R46, UR54, RZ ;  /* 0x000000362e127c10 */ /* 0x000fc8000ff5e0ff */
[C---:B------:R-:W-:Y:S01]  /*29b0*/  IADD3 R4, P3, PT, R18.reuse, 0x40, RZ ;  /* 0x0000004012047810 */ /* 0x040fe20007f7e0ff */
[----:B------:R-:W-:Y:S01]  /*29c0*/  IMAD.X R14, RZ, RZ, UR55, P2 ;  /* 0x00000037ff0e7e24 */ /* 0x000fe200090e06ff */
[----:B------:R-:W-:-:S03]  /*29d0*/  IADD3 R6, P2, PT, R18, 0x42, RZ ;  /* 0x0000004212067810 */ /* 0x000fc60007f5e0ff */
[--C-:B------:R-:W-:Y:S01]  /*29e0*/  IMAD.X R5, RZ, RZ, R14.reuse, P3 ;  /* 0x000000ffff057224 */ /* 0x100fe200018e060e */
[C---:B------:R-:W-:Y:S01]  /*29f0*/  IADD3 R8, P3, PT, R18.reuse, 0x43, RZ ;  /* 0x0000004312087810 */ /* 0x040fe20007f7e0ff */
[----:B------:R-:W-:Y:S01]  /*2a00*/  IMAD.X R19, RZ, RZ, R14, P2 ;  /* 0x000000ffff137224 */ /* 0x000fe200010e060e */
[----:B------:R-:W-:-:S03]  /*2a10*/  IADD3 R58, P2, PT, R18, 0x44, RZ ;  /* 0x00000044123a7810 */ /* 0x000fc60007f5e0ff */
[--C-:B------:R-:W-:Y:S01]  /*2a20*/  IMAD.X R59, RZ, RZ, R14.reuse, P3 ;  /* 0x000000ffff3b7224 */ /* 0x100fe200018e060e */
[C---:B------:R-:W-:Y:S01]  /*2a30*/  IADD3 R56, P3, PT, R18.reuse, 0x45, RZ ;  /* 0x0000004512387810 */ /* 0x040fe20007f7e0ff */
[----:B------:R-:W-:Y:S01]  /*2a40*/  IMAD.X R66, RZ, RZ, R14, P2 ;  /* 0x000000ffff427224 */ /* 0x000fe200010e060e */
[----:B------:R-:W-:-:S03]  /*2a50*/  IADD3 R16, P2, PT, R18, 0x46, RZ ;  /* 0x0000004612107810 */ /* 0x000fc60007f5e0ff */
[--C-:B------:R-:W-:Y:S01]  /*2a60*/  IMAD.X R15, RZ, RZ, R14.reuse, P3 ;  /* 0x000000ffff0f7224 */ /* 0x100fe200018e060e */
[----:B------:R-:W-:Y:S01]  /*2a70*/  IADD3 R18, P3, PT, R18, 0x47, RZ ;  /* 0x0000004712127810 */ /* 0x000fe20007f7e0ff */
[----:B------:R-:W-:Y:S01]  /*2a80*/  IMAD.X R17, RZ, RZ, R14, P2 ;  /* 0x000000ffff117224 */ /* 0x000fe200010e060e */
[----:B------:R-:W-:-:S03]  /*2a90*/  ISETP.GT.U32.AND P2, PT, R4, R21, PT ;  /* 0x000000150400720c */ /* 0x000fc60003f44070 */
[----:B------:R-:W-:Y:S01]  /*2aa0*/  IMAD.X R14, RZ, RZ, R14, P3 ;  /* 0x000000ffff0e7224 */ /* 0x000fe200018e060e */
[----:B------:R-:W-:Y:S01]  /*2ab0*/  ISETP.GE.U32.AND P3, PT, R4, R21, PT ;  /* 0x000000150400720c */ /* 0x000fe20003f66070 */
[----:B--2---:R-:W-:-:S12]  /*2ac0*/  @!P1 BRA `(.L_x_17) ;  /* 0x0000001c00749947 */ /* 0x004fd80003800000 */
.L_x_25:
[----:B------:R-:W-:Y:S01]  /*2ad0*/  BAR.SYNC.DEFER_BLOCKING 0x0 ;  /* 0x0000000000007b1d */ /* 0x000fe20000010000 */
[-C--:B------:R-:W-:Y:S01]  /*2ae0*/  ISETP.GT.U32.AND P1, PT, R6, R21.reuse, PT ;  /* 0x000000150600720c */ /* 0x080fe20003f24070 */
[----:B------:R-:W-:Y:S01]  /*2af0*/  IMAD.U32 R12, R12, -0x80000000, RZ ;  /* 0x800000000c0c7824 */ /* 0x000fe200078e00ff */
[C---:B------:R-:W-:Y:S02]  /*2b00*/  ISETP.GT.U32.AND.EX P2, PT, R5.reuse, RZ, PT, P2 ;  /* 0x000000ff0500720c */ /* 0x040fe40003f44120 */
[----:B------:R-:W-:Y:S02]  /*2b10*/  ISETP.GE.U32.AND.EX P3, PT, R5, RZ, PT, P3 ;  /* 0x000000ff0500720c */ /* 0x000fe40003f66130 */
[----:B------:R-:W-:Y:S02]  /*2b20*/  ISETP.GT.U32.AND P4, PT, R8, R21, PT ;  /* 0x000000150800720c */ /* 0x000fe40003f84070 */
[----:B------:R-:W-:Y:S01]  /*2b30*/  LDTM.16dp32bit_t0_t15.x8 R4, tmem[UR15] ;  /* 0x0000000f000479ee */ /* 0x000fe20008980000 */
[----:B------:R-:W2:Y:S01]  /*2b40*/  LDTM.16dp32bit_t16_t31.x8 R4, tmem[UR15+0x8] ;  /* 0x0000080f000479ee */ /* 0x000ea200089a0000 */
[----:B------:R-:W-:-:S02]  /*2b50*/  ISETP.GT.U32.AND.EX P1, PT, R19, RZ, PT, P1 ;  /* 0x000000ff1300720c */ /* 0x000fc40003f24110 */
[----:B------:R-:W-:Y:S01]  /*2b60*/  ISETP.GT.U32.AND.EX P4, PT, R59, RZ, PT, P4 ;  /* 0x000000ff3b00720c */ /* 0x000fe20003f84140 */
[----:B0-2---:R-:W-:Y:S01]  /*2b70*/  FMUL R4, R4, UR41 ;  /* 0x0000002904047c20 */ /* 0x005fe20008400000 */
[----:B------:R-:W-:Y:S01]  /*2b80*/  FMUL R7, R7, UR41 ;  /* 0x0000002907077c20 */ /* 0x000fe20008400000 */
[----:B------:R-:W-:-:S03]  /*2b90*/  FMUL R11, R11, UR41 ;  /* 0x000000290b0b7c20 */ /* 0x000fc60008400000 */
[----:B------:R-:W-:Y:S01]  /*2ba0*/  FSEL R13, R4, -INF , !P2 ;  /* 0xff800000040d7808 */ /* 0x000fe20005000000 */
[----:B------:R-:W-:Y:S01]  /*2bb0*/  FMUL R4, R5, UR41 ;  /* 0x0000002905047c20 */ /* 0x000fe20008400000 */
[----:B------:R-:W-:Y:S01]  /*2bc0*/  FMUL R5, R6, UR41 ;  /* 0x0000002906057c20 */ /* 0x000fe20008400000 */
[----:B------:R-:W-:Y:S01]  /*2bd0*/  ISETP.GT.U32.AND P2, PT, R58, R21, PT ;  /* 0x000000153a00720c */ /* 0x000fe20003f44070 */
[----:B------:R-:W-:Y:S01]  /*2be0*/  FMUL R6, R8, UR41 ;  /* 0x0000002908067c20 */ /* 0x000fe20008400000 */
[----:B------:R-:W-:Y:S01]  /*2bf0*/  FMUL R8, R9, UR41 ;  /* 0x0000002909087c20 */ /* 0x000fe20008400000 */
[----:B------:R-:W-:Y:S01]  /*2c00*/  FSEL R4, R4, -INF , !P3 ;  /* 0xff80000004047808 */ /* 0x000fe20005800000 */
[----:B------:R-:W-:Y:S01]  /*2c10*/  FMUL R9, R10, UR41 ;  /* 0x000000290a097c20 */ /* 0x000fe20008400000 */
[----:B------:R-:W-:Y:S02]  /*2c20*/  ISETP.GT.U32.AND.EX P2, PT, R66, RZ, PT, P2 ;  /* 0x000000ff4200720c */ /* 0x000fe40003f44120 */
[----:B------:R-:W-:-:S02]  /*2c30*/  FSEL R5, R5, -INF , !P1 ;  /* 0xff80000005057808 */ /* 0x000fc40004800000 */
[-C--:B------:R-:W-:Y:S02]  /*2c40*/  ISETP.GT.U32.AND P1, PT, R56, R21.reuse, PT ;  /* 0x000000153800720c */ /* 0x080fe40003f24070 */
[-C--:B------:R-:W-:Y:S02]  /*2c50*/  ISETP.GT.U32.AND P3, PT, R16, R21.reuse, PT ;  /* 0x000000151000720c */ /* 0x080fe40003f64070 */
[----:B------:R-:W-:Y:S02]  /*2c60*/  FSEL R6, R6, -INF , !P2 ;  /* 0xff80000006067808 */ /* 0x000fe40005000000 */
[----:B------:R-:W-:Y:S02]  /*2c70*/  FSEL R7, R7, -INF , !P4 ;  /* 0xff80000007077808 */ /* 0x000fe40006000000 */
[----:B------:R-:W-:Y:S02]  /*2c80*/  ISETP.GT.U32.AND P2, PT, R18, R21, PT ;  /* 0x000000151200720c */ /* 0x000fe40003f44070 */
[----:B------:R-:W-:-:S02]  /*2c90*/  ISETP.GT.U32.AND.EX P1, PT, R15, RZ, PT, P1 ;  /* 0x000000ff0f00720c */ /* 0x000fc40003f24110 */
[----:B------:R-:W-:Y:S02]  /*2ca0*/  ISETP.GT.U32.AND.EX P3, PT, R17, RZ, PT, P3 ;  /* 0x000000ff1100720c */ /* 0x000fe40003f64130 */
[----:B------:R-:W-:Y:S02]  /*2cb0*/  FMNMX3 R10, R13, R4, R5, !PT ;  /* 0x000000040d0a7276 */ /* 0x000fe40007800005 */
[----:B------:R-:W-:Y:S02]  /*2cc0*/  ISETP.GT.U32.AND.EX P2, PT, R14, RZ, PT, P2 ;  /* 0x000000ff0e00720c */ /* 0x000fe40003f44120 */
[----:B------:R-:W-:Y:S02]  /*2cd0*/  FSEL R8, R8, -INF , !P1 ;  /* 0xff80000008087808 */ /* 0x000fe40004800000 */
[----:B------:R-:W-:Y:S02]  /*2ce0*/  FSEL R9, R9, -INF , !P3 ;  /* 0xff80000009097808 */ /* 0x000fe40005800000 */
[----:B------:R-:W-:-:S02]  /*2cf0*/  FMNMX3 R10, R10, R7, R6, !PT ;  /* 0x000000070a0a7276 */ /* 0x000fc40007800006 */
[----:B------:R-:W-:Y:S02]  /*2d00*/  FSEL R11, R11, -INF , !P2 ;  /* 0xff8000000b0b7808 */ /* 0x000fe40005000000 */
[----:B------:R-:W-:Y:S02]  /*2d10*/  FMNMX3 R10, R10, R8, R9, !PT ;  /* 0x000000080a0a7276 */ /* 0x000fe40007800009 */
[----:B------:R-:W-:Y:S02]  /*2d20*/  LOP3.LUT P4, RZ, R0, 0xff, RZ, 0xc0, !PT ;  /* 0x000000ff00ff7812 */ /* 0x000fe4000788c0ff */
[----:B------:R-:W-:-:S05]  /*2d30*/  FMNMX R10, R11, R10, !PT ;  /* 0x0000000a0b0a7209 */ /* 0x000fca0007800000 */
[----:B------:R-:W0:Y:S06]  /*2d40*/  SHFL.BFLY PT, R15, R10, 0x10, 0x1f ;  /* 0x0e001f000a0f7f89 */ /* 0x000e2c00000e0000 */
[----:B------:R-:W2:Y:S01]  /*2d50*/  @!P4 SYNCS.CCTL.IV [UR11+0x5010] ;  /* 0x00501000ff00c9b1 */ /* 0x000ea2000800000b */
[----:B------:R-:W-:Y:S01]  /*2d60*/  NOP ;  /* 0x0000000000007918 */ /* 0x000fe20000000000 */
[----:B0-----:R-:W-:-:S05]  /*2d70*/  FMNMX R14, R10, R15, !PT ;  /* 0x0000000f0a0e7209 */ /* 0x001fca0007800000 */
[----:B--2---:R-:W-:Y:S01]  /*2d80*/  @!P5 STS [R23+UR11+0x3000], R14 ;  /* 0x0030000e1700d988 */ /* 0x004fe2000800080b */
[----:B------:R-:W-:Y:S06]  /*2d90*/  BAR.SYNC.DEFER_BLOCKING 0x0 ;  /* 0x0000000000007b1d */ /* 0x000fec0000010000 */
[----:B------:R-:W0:Y:S04]  /*2da0*/  @!P6 LDS R48, [R22+0x3000] ;  /* 0x003000001630e984 */ /* 0x000e280000000800 */
[----:B0-----:R-:W0:Y:S02]  /*2db0*/  SHFL.BFLY PT, R15, R48, 0x1, 0x1f ;  /* 0x0c201f00300f7f89 */ /* 0x001e2400000e0000 */
[----:B0-----:R-:W-:-:S05]  /*2dc0*/  FMNMX R15, R48, R15, !PT ;  /* 0x0000000f300f7209 */ /* 0x001fca0007800000 */
[----:B------:R-:W-:Y:S01]  /*2dd0*/  @P0 STS [R22+0x3000], R15 ;  /* 0x0030000f16000388 */ /* 0x000fe20000000800 */
[----:B------:R-:W-:Y:S06]  /*2de0*/  BAR.SYNC.DEFER_BLOCKING 0x0 ;  /* 0x0000000000007b1d */ /* 0x000fec0000010000 */
[----:B------:R-:W0:Y:S02]  /*2df0*/  LDS R56, [R24+UR11+0x3000] ;  /* 0x0030000b18387984 */ /* 0x000e240008000800 */
[----:B0-----:R-:W-:-:S05]  /*2e00*/  FMNMX R56, R56, R57, !PT ;  /* 0x0000003938387209 */ /* 0x001fca0007800000 */
[--C-:B------:R-:W-:Y:S01]  /*2e10*/  FADD R13, R13, -R56.reuse ;  /* 0x800000380d0d7221 */ /* 0x100fe20000000000 */
[--C-:B------:R-:W-:Y:S01]  /*2e20*/  FADD R4, R4, -R56.reuse ;  /* 0x8000003804047221 */ /* 0x100fe20000000000 */
[--C-:B------:R-:W-:Y:S01]  /*2e30*/  FADD R5, R5, -R56.reuse ;  /* 0x8000003805057221 */ /* 0x100fe20000000000 */
[--C-:B------:R-:W-:Y:S01]  /*2e40*/  FADD R7, R7, -R56.reuse ;  /* 0x8000003807077221 */ /* 0x100fe20000000000 */
[----:B------:R-:W-:Y:S01]  /*2e50*/  FMUL R13, R13, 1.4426950216293334961 ;  /* 0x3fb8aa3b0d0d7820 */ /* 0x000fe20000400000 */
[----:B------:R-:W-:Y:S01]  /*2e60*/  FMUL R4, R4, 1.4426950216293334961 ;  /* 0x3fb8aa3b04047820 */ /* 0x000fe20000400000 */
[----:B------:R-:W-:Y:S01]  /*2e70*/  FMUL R5, R5, 1.4426950216293334961 ;  /* 0x3fb8aa3b05057820 */ /* 0x000fe20000400000 */
[----:B------:R-:W-:Y:S01]  /*2e80*/  FMUL R7, R7, 1.4426950216293334961 ;  /* 0x3fb8aa3b07077820 */ /* 0x000fe20000400000 */
[----:B------:R-:W-:Y:S01]  /*2e90*/  MUFU.EX2 R59, R13 ;  /* 0x0000000d003b7308 */ /* 0x000fe20000000800 */
[--C-:B------:R-:W-:Y:S01]  /*2ea0*/  FADD R6, R6, -R56.reuse ;  /* 0x8000003806067221 */ /* 0x100fe20000000000 */
[--C-:B------:R-:W-:Y:S01]  /*2eb0*/  FADD R8, R8, -R56.reuse ;  /* 0x8000003808087221 */ /* 0x100fe20000000000 */
[--C-:B------:R-:W-:Y:S01]  /*2ec0*/  FADD R9, R9, -R56.reuse ;  /* 0x8000003809097221 */ /* 0x100fe20000000000 */
[----:B------:R-:W-:Y:S01]  /*2ed0*/  FADD R11, R11, -R56 ;  /* 0x800000380b0b7221 */ /* 0x000fe20000000000 */
[----:B------:R-:W-:Y:S01]  /*2ee0*/  FMUL R6, R6, 1.4426950216293334961 ;  /* 0x3fb8aa3b06067820 */ /* 0x000fe20000400000 */
[----:B------:R-:W-:Y:S01]  /*2ef0*/  FMUL R8, R8, 1.4426950216293334961 ;  /* 0x3fb8aa3b08087820 */ /* 0x000fe20000400000 */
[----:B------:R-:W-:Y:S01]  /*2f00*/  FMUL R9, R9, 1.4426950216293334961 ;  /* 0x3fb8aa3b09097820 */ /* 0x000fe20000400000 */
[----:B------:R-:W0:Y:S01]  /*2f10*/  MUFU.EX2 R68, R4 ;  /* 0x0000000400447308 */ /* 0x000e220000000800 */
[----:B------:R-:W-:-:S07]  /*2f20*/  FMUL R11, R11, 1.4426950216293334961 ;  /* 0x3fb8aa3b0b0b7820 */ /* 0x000fce0000400000 */
[----:B------:R0:W2:Y:S08]  /*2f30*/  MUFU.EX2 R66, R5 ;  /* 0x0000000500427308 */ /* 0x0000b00000000800 */
[----:B------:R-:W3:Y:S01]  /*2f40*/  MUFU.EX2 R69, R7 ;  /* 0x0000000700457308 */ /* 0x000ee20000000800 */
[----:B0-----:R-:W-:-:S07]  /*2f50*/  FADD R5, R59, R68 ;  /* 0x000000443b057221 */ /* 0x001fce0000000000 */
[----:B------:R-:W0:Y:S01]  /*2f60*/  MUFU.EX2 R67, R6 ;  /* 0x0000000600437308 */ /* 0x000e220000000800 */
[----:B--2---:R-:W-:-:S07]  /*2f70*/  FADD R4, R66, R5 ;  /* 0x0000000542047221 */ /* 0x004fce0000000000 */
[----:B------:R-:W2:Y:S01]  /*2f80*/  MUFU.EX2 R72, R8 ;  /* 0x0000000800487308 */ /* 0x000ea20000000800 */
[----:B---3--:R-:W-:-:S07]  /*2f90*/  FADD R4, R69, R4 ;  /* 0x0000000445047221 */ /* 0x008fce0000000000 */
[----:B------:R-:W3:Y:S01]  /*2fa0*/  MUFU.EX2 R70, R9 ;  /* 0x0000000900467308 */ /* 0x000ee20000000800 */
[----:B0-----:R-:W-:-:S07]  /*2fb0*/  FADD R5, R67, R4 ;  /* 0x0000000443057221 */ /* 0x001fce0000000000 */
[----:B------:R-:W0:Y:S01]  /*2fc0*/  MUFU.EX2 R71, R11 ;  /* 0x0000000b00477308 */ /* 0x000e220000000800 */
[----:B--2---:R-:W-:-:S04]  /*2fd0*/  FADD R5, R72, R5 ;  /* 0x0000000548057221 */ /* 0x004fc80000000000 */
[----:B---3--:R-:W-:-:S04]  /*2fe0*/  FADD R4, R70, R5 ;  /* 0x0000000546047221 */ /* 0x008fc80000000000 */
[----:B0-----:R-:W-:-:S05]  /*2ff0*/  FADD R4, R71, R4 ;  /* 0x0000000447047221 */ /* 0x001fca0000000000 */
[----:B------:R-:W0:Y:S02]  /*3000*/  SHFL.BFLY PT, R5, R4, 0x10, 0x1f ;  /* 0x0e001f0004057f89 */ /* 0x000e2400000e0000 */
[----:B0-----:R-:W-:Y:S01]  /*3010*/  FADD R8, R4, R5 ;  /* 0x0000000504087221 */ /* 0x001fe20000000000 */
[----:B------:R-:W-:Y:S01]  /*3020*/  BAR.SYNC.DEFER_BLOCKING 0x0 ;  /* 0x0000000000007b1d */ /* 0x000fe20000010000 */
[----:B------:R-:W-:-:S05]  /*3030*/  IMAD.WIDE R4, R47, 0x2, R64 ;  /* 0x000000022f047825 */ /* 0x000fca00078e0240 */
[----:B------:R-:W-:Y:S02]  /*3040*/  @!P5 STS [R23+UR11+0x3000], R8 ;  /* 0x003000081700d988 */ /* 0x000fe4000800080b */
[----:B------:R-:W-:Y:S06]  /*3050*/  BAR.SYNC.DEFER_BLOCKING 0x0 ;  /* 0x0000000000007b1d */ /* 0x000fec0000010000 */
[----:B------:R-:W0:Y:S04]  /*3060*/  @!P6 LDS R49, [R22+0x3000] ;  /* 0x003000001631e984 */ /* 0x000e280000000800 */
[----:B0-----:R-:W0:Y:S02]  /*3070*/  SHFL.BFLY PT, R6, R49, 0x1, 0x1f ;  /* 0x0c201f0031067f89 */ /* 0x001e2400000e0000 */
[----:B0-----:R-:W-:Y:S01]  /*3080*/  FADD R9, R49, R6 ;  /* 0x0000000631097221 */ /* 0x001fe20000000000 */
[----:B------:R-:W-:-:S04]  /*3090*/  IMAD.WIDE R6, R47, 0x2, R62 ;  /* 0x000000022f067825 */ /* 0x000fc800078e023e */
[----:B------:R0:W-:Y:S01]  /*30a0*/  @P0 STS [R22+0x3000], R9 ;  /* 0x0030000916000388 */ /* 0x0001e20000000800 */
[----:B------:R-:W-:Y:S06]  /*30b0*/  BAR.SYNC.DEFER_BLOCKING 0x0 ;  /* 0x0000000000007b1d */ /* 0x000fec0000010000 */
[----:B------:R0:W2:Y:S01]  /*30c0*/  LDS R58, [R24+UR11+0x3000] ;  /* 0x0030000b183a7984 */ /* 0x0000a20008000800 */
[----:B------:R-:W3:Y:S02]  /*30d0*/  SYNCS.PHASECHK.TRANS64.TRYWAIT P1, [UR40], R12 ;  /* 0x0000000cff0075a7 */ /* 0x000ee40008021128 */
[----:B0-23--:R-:W-:Y:S05]  /*30e0*/  @!P1 BRA `(.L_x_18) ;  /* 0x0000001400f89947 */ /* 0x00dfea0003800000 */
.L_x_26:
[C---:B------:R-:W-:Y:S01]  /*30f0*/  IMAD.WIDE R14, R47.reuse, 0x2, R50 ;  /* 0x000000022f0e7825 */ /* 0x040fe200078e0232 */
[----:B------:R0:W2:Y:S03]  /*3100*/  LDG.E.U16 R73, desc[UR32][R4.64] ;  /* 0x0000002004497981 */ /* 0x0000a6000c1e1500 */
[C---:B------:R-:W-:Y:S01]  /*3110*/  IMAD.WIDE R16, R47.reuse, 0x2, R44 ;  /* 0x000000022f107825 */ /* 0x040fe200078e022c */
[----:B------:R-:W3:Y:S03]  /*3120*/  LDG.E.U16 R75, desc[UR32][R6.64] ;  /* 0x00000020064b7981 */ /* 0x000ee6000c1e1500 */
[C---:B------:R-:W-:Y:S01]  /*3130*/  IMAD.WIDE R18, R47.reuse, 0x2, R42 ;  /* 0x000000022f127825 */ /* 0x040fe200078e022a */
[----:B------:R-:W4:Y:S03]  /*3140*/  LDG.E.U16 R15, desc[UR32][R14.64] ;  /* 0x000000200e0f7981 */ /* 0x000f26000c1e1500 */
[C---:B------:R-:W-:Y:S01]  /*3150*/  IMAD.WIDE R8, R47.reuse, 0x2, R60 ;  /* 0x000000022f087825 */ /* 0x040fe200078e023c */
[----:B------:R-:W5:Y:S03]  /*3160*/  LDG.E.U16 R17, desc[UR32][R16.64] ;  /* 0x0000002010117981 */ /* 0x000f66000c1e1500 */
[C---:B------:R-:W-:Y:S01]  /*3170*/  IMAD.WIDE R10, R47.reuse, 0x2, R54 ;  /* 0x000000022f0a7825 */ /* 0x040fe200078e0236 */
[----:B------:R1:W5:Y:S03]  /*3180*/  LDG.E.U16 R77, desc[UR32][R8.64] ;  /* 0x00000020084d7981 */ /* 0x000366000c1e1500 */
[----:B------:R-:W-:Y:S01]  /*3190*/  IMAD.WIDE R12, R47, 0x2, R52 ;  /* 0x000000022f0c7825 */ /* 0x000fe200078e0234 */
[----:B------:R-:W5:Y:S04]  /*31a0*/  LDG.E.U16 R74, desc[UR32][R10.64] ;  /* 0x000000200a4a7981 */ /* 0x000f68000c1e1500 */
[----:B------:R-:W5:Y:S04]  /*31b0*/  LDG.E.U16 R76, desc[UR32][R12.64] ;  /* 0x000000200c4c7981 */ /* 0x000f68000c1e1500 */
[----:B------:R-:W5:Y:S01]  /*31c0*/  LDG.E.U16 R19, desc[UR32][R18.64] ;  /* 0x0000002012137981 */ /* 0x000f62000c1e1500 */
[----:B0-----:R-:W-:Y:S01]  /*31d0*/  F2FP.F16.F32.PACK_AB R4, R68, R59 ;  /* 0x0000003b4404723e */ /* 0x001fe200000000ff */
[----:B-1----:R-:W-:Y:S01]  /*31e0*/  FADD R8, -R56, R57 ;  /* 0x0000003938087221 */ /* 0x002fe20000000100 */
[----:B------:R-:W-:-:S02]  /*31f0*/  F2FP.F16.F32.PACK_AB R5, R69, R66 ;  /* 0x000000424505723e */ /* 0x000fc400000000ff */
[----:B------:R-:W-:Y:S02]  /*3200*/  F2FP.F16.F32.PACK_AB R6, R72, R67 ;  /* 0x000000434806723e */ /* 0x000fe400000000ff */
[----:B------:R-:W-:Y:S01]  /*3210*/  F2FP.F16.F32.PACK_AB R7, R71, R70 ;  /* 0x000000464707723e */ /* 0x000fe200000000ff */
[----:B------:R-:W-:-:S03]  /*3220*/  FMUL R57, R8, 1.4426950216293334961 ;  /* 0x3fb8aa3b08397820 */ /* 0x000fc60000400000 */
[----:B------:R-:W-:Y:S01]  /*3230*/  STTM.16dp32bit_t0_t15.x4 tmem[UR21], R4 ;  /* 0x00000004000079ed */ /* 0x000fe20008900015 */
[----:B------:R-:W-:Y:S02]  /*3240*/  STTM.16dp32bit_t16_t31.x4 tmem[UR21+0x4], R4 ;  /* 0x00000404000079ed */ /* 0x000fe40008920015 */
[----:B------:R-:W0:Y:S01]  /*3250*/  MUFU.EX2 R57, R57 ;  /* 0x0000003900397308 */ /* 0x000e220000000800 */
[----:B------:R-:W-:Y:S01]  /*3260*/  ULEA UR40, UR27, UR11, 0x3 ;  /* 0x0000000b1b287291 */ /* 0x000fe2000f8e18ff */
[----:B------:R-:W-:-:S03]  /*3270*/  UMOV UR29, UR6 ;  /* 0x00000006001d7c82 */ /* 0x000fc60008000000 */
[----:B------:R-:W-:Y:S01]  /*3280*/  UIADD3 UR40, UPT, UPT, UR40, 0x5000, URZ ;  /* 0x0000500028287890 */ /* 0x000fe2000fffe0ff */
[----:B--2---:R-:W-:Y:S04]  /*3290*/  STS.U16 [R20+UR11+0x4000], R73 ;  /* 0x0040004914007988 */ /* 0x004fe8000800040b */
[----:B---3--:R-:W-:Y:S04]  /*32a0*/  STS.U16 [R20+UR11+0x4200], R75 ;  /* 0x0042004b14007988 */ /* 0x008fe8000800040b */
[----:B----4-:R-:W-:Y:S04]  /*32b0*/  STS.U16 [R20+UR11+0x4a00], R15 ;  /* 0x004a000f14007988 */ /* 0x010fe8000800040b */
[----:B-----5:R-:W-:Y:S04]  /*32c0*/  STS.U16 [R20+UR11+0x4c00], R17 ;  /* 0x004c001114007988 */ /* 0x020fe8000800040b */
[----:B------:R-:W-:Y:S04]  /*32d0*/  STS.U16 [R20+UR11+0x4400], R77 ;  /* 0x0044004d14007988 */ /* 0x000fe8000800040b */
[----:B------:R-:W-:Y:S04]  /*32e0*/  STS.U16 [R20+UR11+0x4600], R74 ;  /* 0x0046004a14007988 */ /* 0x000fe8000800040b */
[----:B------:R-:W-:Y:S04]  /*32f0*/  STS.U16 [R20+UR11+0x4800], R76 ;  /* 0x0048004c14007988 */ /* 0x000fe8000800040b */
[----:B------:R1:W-:Y:S01]  /*3300*/  STS.U16 [R20+UR11+0x4e00], R19 ;  /* 0x004e001314007988 */ /* 0x0003e2000800040b */
[----:B------:R-:W2:Y:S02]  /*3310*/  FENCE.VIEW.ASYNC.T ;  /* 0x00000000000073c6 */ /* 0x000ea40000000200 */
[----:B--2---:R-:W-:Y:S06]  /*3320*/  BAR.SYNC.DEFER_BLOCKING 0x0 ;  /* 0x0000000000007b1d */ /* 0x004fec0000010000 */
[----:B-1----:R-:W-:Y:S01]  /*3330*/  LDTM.16dp32bit_t0_t15.x16 R4, tmem[UR13] ;  /* 0x0000000d000479ee */ /* 0x002fe20008a00000 */
[----:B------:R-:W0:Y:S01]  /*3340*/  LDTM.16dp32bit_t16_t31.x16 R4, tmem[UR13+0x10] ;  /* 0x0000100d000479ee */ /* 0x000e220008a20000 */
[----:B------:R-:W-:Y:S01]  /*3350*/  NOP ;  /* 0x0000000000007918 */ /* 0x000fe20000000000 */
[C---:B0-----:R-:W-:Y:S01]  /*3360*/  FMUL R4, R57.reuse, R4 ;  /* 0x0000000439047220 */ /* 0x041fe20000400000 */
        /* <DEDUP_REMOVED lines=16> */
[----:B------:R0:W-:Y:S01]  /*3470*/  STTM.16dp32bit_t16_t31.x16 tmem[UR13+0x10], R4 ;  /* 0x00001004000079ed */ /* 0x0001e20008a2000d */
[----:B------:R-:W1:Y:S02]  /*3480*/  FENCE.VIEW.ASYNC.T ;  /* 0x00000000000073c6 */ /* 0x000e640000000200 */
[----:B-1----:R-:W-:Y:S06]  /*3490*/  BAR.SYNC.DEFER_BLOCKING 0x0 ;  /* 0x0000000000007b1d */ /* 0x002fec0000010000 */
[----:B------:R1:W-:Y:S06]  /*34a0*/  MEMBAR.ALL.CTA ;  /* 0x0000000000007992 */ /* 0x0003ec0000008000 */
[----:B-1----:R-:W1:Y:S02]  /*34b0*/  FENCE.VIEW.ASYNC.S ;  /* 0x00000000000073c6 */ /* 0x002e640000000000 */
[----:B-1----:R-:W-:Y:S06]  /*34c0*/  BAR.SYNC.DEFER_BLOCKING 0x0 ;  /* 0x0000000000007b1d */ /* 0x002fec0000010000 */
[----:B------:R-:W-:Y:S05]  /*34d0*/  BRA.U UP3, `(.L_x_19) ;  /* 0x0000000103387547 */ /* 0x000fea000b800000 */
[----:B------:R-:W-:Y:S01]  /*34e0*/  UIADD3 UR36, UPT, UPT, UR12, 0x48, URZ ;  /* 0x000000480c247890 */ /* 0x000fe2000fffe0ff */
[----:B------:R-:W-:Y:S01]  /*34f0*/  UMOV UR30, UR4 ;  /* 0x00000004001e7c82 */ /* 0x000fe20008000000 */
[----:B------:R-:W-:Y:S01]  /*3500*/  UMOV UR31, 0x80004020 ;  /* 0x80004020001f7882 */ /* 0x000fe20000000000 */
[----:B------:R-:W-:Y:S01]  /*3510*/  UMOV UR34, 0x0 ;  /* 0x0000000000227882 */ /* 0x000fe20000000000 */
[----:B------:R-:W-:Y:S01]  /*3520*/  UMOV UR35, 0x4100010 ;  /* 0x0410001000237882 */ /* 0x000fe20000000000 */
[----:B------:R-:W-:Y:S01]  /*3530*/  UMOV UR8, UR40 ;  /* 0x0000002800087c82 */ /* 0x000fe20008000000 */
[----:B------:R-:W-:Y:S01]  /*3540*/  UMOV UR9, URZ ;  /* 0x000000ff00097c82 */ /* 0x000fe20008000000 */
[----:B------:R-:W-:Y:S01]  /*3550*/  UMOV UR50, 0x0 ;  /* 0x0000000000327882 */ /* 0x000fe20000000000 */
[----:B------:R-:W-:Y:S01]  /*3560*/  UMOV UR51, 0x4100010 ;  /* 0x0410001000337882 */ /* 0x000fe20000000000 */
[----:B------:R1:W-:Y:S01]  /*3570*/  UTCHMMA tmem[UR20], gdesc[UR30], tmem[UR12], tmem[UR34], idesc[UR35], UPT ;  /* 0x00ff221e140079ea */ /* 0x0003e2000b80000c */
[----:B------:R-:W-:Y:S01]  /*3580*/  UMOV UR8, UR8 ;  /* 0x0000000800087c82 */ /* 0x000fe20008000000 */
[----:B------:R1:W-:Y:S01]  /*3590*/  UTCHMMA tmem[UR36], gdesc[UR22], tmem[UR12], tmem[UR50], idesc[UR51], UPT ;  /* 0x00ff3216240079ea */ /* 0x0003e2000b80000c */
[----:B------:R1:W-:Y:S01]  /*35a0*/  UTCBAR [UR8], URZ ;  /* 0x000000ff080073e9 */ /* 0x0003e200080000ff */
[----:B------:R-:W-:-:S02]  /*35b0*/  NOP ;  /* 0x0000000000007918 */ /* 0x000fc40000000000 */
.L_x_19:
[----:B------:R-:W-:Y:S01]  /*35c0*/  UIADD3 UR54, UP0, UPT, UR54, 0x20, URZ ;  /* 0x0000002036367890 */ /* 0x000fe2000ff1e0ff */
[----:B------:R-:W-:Y:S01]  /*35d0*/  FFMA R25, R57, R25, R58 ;  /* 0x0000001939197223 */ /* 0x000fe2000000003a */
[----:B------:R-:W-:Y:S01]  /*35e0*/  UIADD3 UR27, UPT, UPT, UR27, 0x1, URZ ;  /* 0x000000011b1b7890 */ /* 0x000fe2000fffe0ff */
[----:B------:R-:W-:Y:S01]  /*35f0*/  VIADD R47, R47, UR24 ;  /* 0x000000182f2f7c36 */ /* 0x000fe20008000000 */
[----:B------:R-:W-:Y:S01]  /*3600*/  UIADD3.X UR55, UPT, UPT, URZ, UR55, URZ, UP0, !UPT ;  /* 0x00000037ff377290 */ /* 0x000fe200087fe4ff */
[----:B0-----:R-:W-:Y:S01]  /*3610*/  IMAD.U32 R12, RZ, RZ, UR29 ;  /* 0x0000001dff0c7e24 */ /* 0x001fe2000f8e00ff */
[----:B------:R-:W-:Y:S01]  /*3620*/  UISETP.GE.U32.AND UP0, UPT, UR54, UR10, UPT ;  /* 0x0000000a3600728c */ /* 0x000fe2000bf06070 */
[----:B------:R-:W-:Y:S01]  /*3630*/  IMAD.MOV.U32 R57, RZ, RZ, R56 ;  /* 0x000000ffff397224 */ /* 0x000fe200078e0038 */
[----:B------:R-:W-:Y:S02]  /*3640*/  UISETP.GT.AND UP4, UPT, UR27, 0x1, UPT ;  /* 0x000000011b00788c */ /* 0x000fe4000bf84270 */
[----:B------:R-:W-:-:S02]  /*3650*/  UISETP.GE.U32.AND.EX UP0, UPT, UR55, URZ, UPT, UP0 ;  /* 0x000000ff3700728c */ /* 0x000fc4000bf06100 */
[----:B-1----:R-:W-:Y:S02]  /*3660*/  USEL UR8, URZ, 0x1, !UP4 ;  /* 0x00000001ff087887 */ /* 0x002fe4000e000000 */
[----:B------:R-:W-:Y:S02]  /*3670*/  UIADD3 UR39, UPT, UPT, UR25, UR39, URZ ;  /* 0x0000002719277290 */ /* 0x000fe4000fffe0ff */
[----:B------:R-:W-:Y:S02]  /*3680*/  USEL UR27, UR27, URZ, !UP4 ;  /* 0x000000ff1b1b7287 */ /* 0x000fe4000e000000 */
[----:B------:R-:W-:Y:S01]  /*3690*/  ULOP3.LUT UR6, UR6, UR8, URZ, 0x3c, !UPT ;  /* 0x0000000806067292 */ /* 0x000fe2000f8e3cff */
[----:B------:R-:W-:Y:S11]  /*36a0*/  BRA.U !UP0, `(.L_x_20) ;  /* 0xffffffed08b87547 */ /* 0x000ff6000b83ffff */
[----:B------:R-:W-:Y:S01]  /*36b0*/  UISETP.GE.AND UP0, UPT, UR38, 0x1, UPT ;  /* 0x000000012600788c */ /* 0x000fe2000bf06270 */
[----:B------:R-:W-:-:S08]  /*36c0*/  IMAD.MOV.U32 R57, RZ, RZ, R56 ;  /* 0x000000ffff397224 */ /* 0x000fd000078e0038 */
[----:B------:R-:W-:Y:S05]  /*36d0*/  BRA.U !UP0, `(.L_x_15) ;  /* 0x0000000108147547 */ /* 0x000fea000b800000 */
[----:B------:R-:W-:-:S06]  /*36e0*/  USHF.L.U32 UR4, UR29, 0x1f, URZ ;  /* 0x0000001f1d047899 */ /* 0x000fcc00080006ff */
[----:B------:R-:W-:-:S04]  /*36f0*/  IMAD.U32 R3, RZ, RZ, UR4 ;  /* 0x00000004ff037e24 */ /* 0x000fc8000f8e00ff */
[----:B------:R-:W0:Y:S02]  /*3700*/  SYNCS.PHASECHK.TRANS64.TRYWAIT P0, [UR40], R3 ;  /* 0x00000003ff0075a7 */ /* 0x000e240008001128 */
[----:B0-----:R-:W-:Y:S05]  /*3710*/  @!P0 BRA `(.L_x_21) ;  /* 0x0000001000788947 */ /* 0x001fea0003800000 */
.L_x_27:
[----:B------:R-:W-:-:S07]  /*3720*/  IMAD.MOV.U32 R57, RZ, RZ, R56 ;  /* 0x000000ffff397224 */ /* 0x000fce00078e0038 */
.L_x_15:
[----:B------:R-:W-:Y:S01]  /*3730*/  BAR.SYNC.DEFER_BLOCKING 0x0 ;  /* 0x0000000000007b1d */ /* 0x000fe20000010000 */
[C---:B------:R-:W-:Y:S01]  /*3740*/  LOP3.LUT P3, RZ, R0.reuse, 0xff, RZ, 0xc0, !PT ;  /* 0x000000ff00ff7812 */ /* 0x040fe2000786c0ff */
[C---:B------:R-:W-:Y:S01]  /*3750*/  IMAD.SHL.U32 R3, R0.reuse, 0x20, RZ ;  /* 0x0000002000037824 */ /* 0x040fe200078e00ff */
[----:B------:R-:W-:Y:S01]  /*3760*/  SHF.R.S32.HI R21, RZ, 0x5, R0 ;  /* 0x00000005ff157819 */ /* 0x000fe20000011400 */
[C---:B------:R-:W-:Y:S01]  /*3770*/  IMAD.SHL.U32 R20, R0.reuse, 0x10, RZ ;  /* 0x0000001000147824 */ /* 0x040fe200078e00ff */
[----:B------:R-:W-:Y:S01]  /*3780*/  FSETP.GT.AND P0, PT, |R25|, 8.50705917302346158658e+37, PT ;  /* 0x7e8000001900780b */ /* 0x000fe20003f04200 */
[C---:B------:R-:W-:Y:S01]  /*3790*/  IMAD.SHL.U32 R27, R0.reuse, 0x2, RZ ;  /* 0x00000002001b7824 */ /* 0x040fe200078e00ff */
[----:B------:R-:W-:Y:S01]  /*37a0*/  LOP3.LUT R3, R3, 0x300, RZ, 0xc0, !PT ;  /* 0x0000030003037812 */ /* 0x000fe200078ec0ff */
[C---:B------:R-:W-:Y:S01]  /*37b0*/  IMAD.SHL.U32 R24, R0.reuse, 0x80, RZ ;  /* 0x0000008000187824 */ /* 0x040fe200078e00ff */
[----:B------:R-:W-:Y:S01]  /*37c0*/  SGXT R21, R21, 0x1 ;  /* 0x000000011515781a */ /* 0x000fe20000000200 */
[----:B------:R-:W-:Y:S01]  /*37d0*/  IMAD.MOV.U32 R32, RZ, RZ, 0x3dc6b27f ;  /* 0x3dc6b27fff207424 */ /* 0x000fe200078e00ff */
[----:B------:R-:W-:Y:S01]  /*37e0*/  LOP3.LUT R22, R3, 0x870, R20, 0xf8, !PT ;  /* 0x0000087003167812 */ /* 0x000fe200078ef814 */
[----:B------:R-:W-:Y:S01]  /*37f0*/  IMAD.SHL.U32 R3, R0, 0x4, RZ ;  /* 0x0000000400037824 */ /* 0x000fe200078e00ff */
[C---:B------:R-:W-:Y:S01]  /*3800*/  FSETP.GEU.AND P2, PT, |R25|.reuse, 1.175494350822287508e-38, PT ;  /* 0x008000001900780b */ /* 0x040fe20003f4e200 */
[----:B------:R-:W1:Y:S01]  /*3810*/  LDCU.64 UR4, c[0x0][0x3e0] ;  /* 0x00007c00ff0477ac */ /* 0x000e620008000a00 */
[----:B------:R-:W-:Y:S01]  /*3820*/  LOP3.LUT R22, R22, 0x1040, R21, 0x78, !PT ;  /* 0x0000104016167812 */ /* 0x000fe200078e7815 */
[----:B------:R-:W-:Y:S01]  /*3830*/  FMUL R21, R25, 8388608 ;  /* 0x4b00000019157820 */ /* 0x000fe20000400000 */
[----:B------:R-:W-:-:S02]  /*3840*/  SHF.R.S32.HI R23, RZ, 0x2, R0 ;  /* 0x00000002ff177819 */ /* 0x000fc40000011400 */
[----:B------:R-:W-:Y:S02]  /*3850*/  FSETP.GEU.AND P1, PT, R25, 1.175494350822287508e-38, PT ;  /* 0x008000001900780b */ /* 0x000fe40003f2e000 */
[----:B------:R-:W-:Y:S02]  /*3860*/  LOP3.LUT R20, R20, 0x30, RZ, 0xc0, !PT ;  /* 0x0000003014147812 */ /* 0x000fe400078ec0ff */
[----:B------:R-:W-:Y:S01]  /*3870*/  SGXT R23, R23, 0x1 ;  /* 0x000000011717781a */ /* 0x000fe20000000200 */
[----:B------:R-:W2:Y:S02]  /*3880*/  @!P3 SYNCS.CCTL.IV [UR11+0x5000] ;  /* 0x00500000ff00b9b1 */ /* 0x000ea4000800000b */
[----:B--2---:R-:W-:Y:S01]  /*3890*/  BAR.SYNC.DEFER_BLOCKING 0x0 ;  /* 0x0000000000007b1d */ /* 0x004fe20000010000 */
[----:B------:R-:W-:Y:S02]  /*38a0*/  LOP3.LUT R26, R20, 0x3c0, R3, 0xf8, !PT ;  /* 0x000003c0141a7812 */ /* 0x000fe400078ef803 */
[----:B------:R-:W-:Y:S01]  /*38b0*/  FSEL R21, R21, R25, !P1 ;  /* 0x0000001915157208 */ /* 0x000fe20004800000 */
[----:B------:R-:W-:Y:S01]  /*38c0*/  @P0 FMUL R25, R25, 0.25 ;  /* 0x3e80000019190820 */ /* 0x000fe20000400000 */
[----:B------:R-:W-:-:S02]  /*38d0*/  LOP3.LUT R3, R27, 0x80, RZ, 0xc0, !PT ;  /* 0x000000801b037812 */ /* 0x000fc400078ec0ff */
[----:B------:R-:W-:Y:S01]  /*38e0*/  LOP3.LUT R24, R24, 0x400, RZ, 0xc0, !PT ;  /* 0x0000040018187812 */ /* 0x000fe200078ec0ff */
[----:B0--3--:R-:W-:Y:S01]  /*38f0*/  LDTM.16dp32bit_t0_t15.x16 R4, tmem[UR13] ;  /* 0x0000000d000479ee */ /* 0x009fe20008a00000 */
[----:B------:R-:W0:Y:S01]  /*3900*/  LDTM.16dp32bit_t16_t31.x16 R4, tmem[UR13+0x10] ;  /* 0x0000100d000479ee */ /* 0x000e220008a20000 */
[----:B------:R-:W-:Y:S01]  /*3910*/  LOP3.LUT R23, R26, 0x1040, R23, 0x78, !PT ;  /* 0x000010401a177812 */ /* 0x000fe200078e7817 */
[----:B------:R-:W-:Y:S01]  /*3920*/  @!P2 FMUL R25, R25, 16777216 ;  /* 0x4b8000001919a820 */ /* 0x000fe20000400000 */
[----:B------:R-:W-:Y:S01]  /*3930*/  IADD3 R30, PT, PT, R22, UR11, R3 ;  /* 0x0000000b161e7c10 */ /* 0x000fe2000fffe003 */
[----:B------:R-:W-:Y:S01]  /*3940*/  VIADD R22, R21, 0xc0cafb0d ;  /* 0xc0cafb0d15167836 */ /* 0x000fe20000000000 */
[----:B------:R-:W-:Y:S01]  /*3950*/  IADD3 R3, PT, PT, R23, UR11, R24 ;  /* 0x0000000b17037c10 */ /* 0x000fe2000fffe018 */
[----:B-1----:R-:W-:Y:S01]  /*3960*/  UIMAD UR4, UR7, UR4, URZ ;  /* 0x00000004070472a4 */ /* 0x002fe2000f8e02ff */
[----:B------:R-:W1:Y:S02]  /*3970*/  MUFU.RCP R24, R25 ;  /* 0x0000001900187308 */ /* 0x000e640000001000 */
[----:B------:R-:W-:-:S05]  /*3980*/  LOP3.LUT R22, R22, 0xff800000, RZ, 0xc0, !PT ;  /* 0xff80000016167812 */ /* 0x000fca00078ec0ff */
[----:B------:R-:W-:Y:S01]  /*3990*/  IMAD.IADD R23, R21, 0x1, -R22 ;  /* 0x0000000115177824 */ /* 0x000fe200078e0a16 */
[----:B------:R-:W-:Y:S01]  /*39a0*/  I2FP.F32.S32 R22, R22 ;  /* 0x0000001600167245 */ /* 0x000fe20000201400 */
[----:B------:R-:W2:Y:S01]  /*39b0*/  @!P3 SYNCS.CCTL.IV [UR11+0x5008] ;  /* 0x00500800ff00b9b1 */ /* 0x000ea2000800000b */
[----:B------:R-:W-:Y:S01]  /*39c0*/  NOP ;  /* 0x0000000000007918 */ /* 0x000fe20000000000 */
[----:B------:R-:W-:Y:S01]  /*39d0*/  FADD R23, R23, -1 ;  /* 0xbf80000017177421 */ /* 0x000fe20000000000 */
[----:B0-----:R-:W-:Y:S01]  /*39e0*/  @P0 FMUL R16, R16, 0.25 ;  /* 0x3e80000010100820 */ /* 0x001fe20000400000 */
[----:B------:R-:W-:Y:S01]  /*39f0*/  @P0 FMUL R17, R17, 0.25 ;  /* 0x3e80000011110820 */ /* 0x000fe20000400000 */
        /* <DEDUP_REMOVED lines=14> */
[----:B------:R-:W-:Y:S01]  /*3ae0*/  @!P2 FMUL R16, R16, 16777216 ;  /* 0x4b8000001010a820 */ /* 0x000fe20000400000 */
        /* <DEDUP_REMOVED lines=15> */
[C---:B-1----:R-:W-:Y:S01]  /*3be0*/  FMUL R29, R24.reuse, R16 ;  /* 0x00000010181d7220 */ /* 0x042fe20000400000 */
        /* <DEDUP_REMOVED lines=14> */
[----:B------:R-:W-:Y:S01]  /*3cd0*/  FMUL R24, R24, R19 ;  /* 0x0000001318187220 */ /* 0x000fe20000400000 */
[C---:B------:R-:W-:Y:S01]  /*3ce0*/  FFMA.FTZ R4, R23.reuse, R32, -0.16845393180847167969 ;  /* 0xbe2c7f3017047423 */ /* 0x040fe20000010020 */
[----:B------:R-:W-:Y:S01]  /*3cf0*/  F2FP.F16.F32.PACK_AB R8, R8, R25 ;  /* 0x000000190808723e */ /* 0x000fe200000000ff */
[----:B------:R-:W0:Y:S01]  /*3d00*/  LDC.64 R18, c[0x0][0x398] ;  /* 0x0000e600ff127b82 */ /* 0x000e220000000a00 */
[----:B------:R-:W-:Y:S01]  /*3d10*/  F2FP.F16.F32.PACK_AB R9, R26, R5 ;  /* 0x000000051a09723e */ /* 0x000fe200000000ff */
[----:B------:R-:W-:Y:S01]  /*3d20*/  FFMA.FTZ R4, R23, R4, 0.1716887056827545166 ;  /* 0x3e2fcf2a17047423 */ /* 0x000fe20000010004 */
[----:B------:R-:W-:-:S02]  /*3d30*/  F2FP.F16.F32.PACK_AB R10, R27, R6 ;  /* 0x000000061b0a723e */ /* 0x000fc400000000ff */
[----:B------:R-:W-:Y:S01]  /*3d40*/  F2FP.F16.F32.PACK_AB R11, R28, R7 ;  /* 0x000000071c0b723e */ /* 0x000fe200000000ff */
[----:B------:R-:W-:Y:S01]  /*3d50*/  FFMA.FTZ R4, R23, R4, -0.17900948226451873779 ;  /* 0xbe374e4317047423 */ /* 0x000fe20000010004 */
[----:B------:R-:W-:Y:S02]  /*3d60*/  F2FP.F16.F32.PACK_AB R12, R29, R12 ;  /* 0x0000000c1d0c723e */ /* 0x000fe400000000ff */
[----:B------:R-:W-:Y:S01]  /*3d70*/  F2FP.F16.F32.PACK_AB R13, R16, R13 ;  /* 0x0000000d100d723e */ /* 0x000fe200000000ff */
[----:B--2---:R1:W-:Y:S01]  /*3d80*/  STSM.16.M88.4 [R30], R8 ;  /* 0x000000081e007844 */ /* 0x0043e20000000200 */
[----:B------:R-:W-:Y:S01]  /*3d90*/  F2FP.F16.F32.PACK_AB R14, R17, R14 ;  /* 0x0000000e110e723e */ /* 0x000fe200000000ff */
[----:B------:R-:W-:Y:S01]  /*3da0*/  FFMA.FTZ R4, R23, R4, 0.20512372255325317383 ;  /* 0x3e520bf417047423 */ /* 0x000fe20000010004 */
[----:B------:R-:W-:Y:S01]  /*3db0*/  F2FP.F16.F32.PACK_AB R15, R24, R15 ;  /* 0x0000000f180f723e */ /* 0x000fe200000000ff */
[----:B------:R-:W2:Y:S01]  /*3dc0*/  LDC R16, c[0x0][0x3e8] ;  /* 0x0000fa00ff107b82 */ /* 0x000ea20000000800 */
[----:B------:R-:W-:Y:S01]  /*3dd0*/  ISETP.GE.U32.AND P0, PT, R21, 0x7f800000, PT ;  /* 0x7f8000001500780c */ /* 0x000fe20003f06070 */
[C---:B------:R-:W-:Y:S01]  /*3de0*/  FFMA.FTZ R4, R23.reuse, R4, -0.24046532809734344482 ;  /* 0xbe763c8b17047423 */ /* 0x040fe20000010004 */
[----:B------:R-:W-:Y:S01]  /*3df0*/  FSEL R17, RZ, -23, P1 ;  /* 0xc1b80000ff117808 */ /* 0x000fe20000800000 */
[----:B------:R3:W-:Y:S04]  /*3e00*/  STSM.16.M88.4 [R30+0x400], R12 ;  /* 0x0004000c1e007844 */ /* 0x0007e80000000200 */
[----:B------:R-:W-:Y:S01]  /*3e10*/  BAR.SYNC.DEFER_BLOCKING 0x0 ;  /* 0x0000000000007b1d */ /* 0x000fe20000010000 */
[----:B------:R-:W-:Y:S01]  /*3e20*/  FFMA.FTZ R4, R23, R4, 0.28857114911079406738 ;  /* 0x3e93bf9917047423 */ /* 0x000fe20000010004 */
[----:B------:R-:W-:Y:S01]  /*3e30*/  FFMA.FTZ R17, R22, 1.1920928955078125e-07, R17 ;  /* 0x3400000016117823 */ /* 0x000fe20000010011 */
[----:B------:R-:W-:Y:S01]  /*3e40*/  FSETP.NEU.AND P1, PT, R21, RZ, PT ;  /* 0x000000ff1500720b */ /* 0x000fe20003f2d000 */
[----:B-1----:R-:W-:-:S02]  /*3e50*/  IMAD R8, R2, UR5, RZ ;  /* 0x0000000502087c24 */ /* 0x002fc4000f8e02ff */
[C---:B------:R-:W-:Y:S01]  /*3e60*/  FFMA.FTZ R4, R23.reuse, R4, -0.36067417263984680176 ;  /* 0xbeb8aa4917047423 */ /* 0x040fe20000010004 */
[----:B------:R-:W-:Y:S01]  /*3e70*/  USHF.L.U32 UR5, UR4, 0x1, URZ ;  /* 0x0000000104057899 */ /* 0x000fe200080006ff */
[--C-:B------:R-:W-:Y:S01]  /*3e80*/  SHF.R.U32.HI R11, RZ, 0x6, R0.reuse ;  /* 0x00000006ff0b7819 */ /* 0x100fe20000011600 */
[C---:B------:R-:W-:Y:S02]  /*3e90*/  IMAD.SHL.U32 R9, R8.reuse, 0x2, RZ ;  /* 0x0000000208097824 */ /* 0x040fe400078e00ff */
[----:B------:R-:W-:Y:S01]  /*3ea0*/  FFMA.FTZ R4, R23, R4, 0.48089820146560668945 ;  /* 0x3ef6384a17047423 */ /* 0x000fe20000010004 */
[----:B------:R-:W-:Y:S01]  /*3eb0*/  SHF.R.U32.HI R10, RZ, 0x2, R0 ;  /* 0x00000002ff0a7819 */ /* 0x000fe20000011600 */
[----:B------:R-:W-:Y:S01]  /*3ec0*/  IMAD.HI R8, R8, 0x2, RZ ;  /* 0x0000000208087827 */ /* 0x000fe200078e02ff */
[----:B------:R-:W-:-:S03]  /*3ed0*/  SGXT.U32 R11, R11, 0x2 ;  /* 0x000000020b0b781a */ /* 0x000fc60000000000 */
[----:B------:R-:W-:Y:S01]  /*3ee0*/  FFMA.FTZ R24, R23, R4, -0.72134751081466674805 ;  /* 0xbf38aa3b17187423 */ /* 0x000fe20000010004 */
[----:B0-----:R-:W-:Y:S01]  /*3ef0*/  IADD3 R18, P2, P3, R9, UR5, R18 ;  /* 0x0000000509127c10 */ /* 0x001fe2000fb5e012 */
[----:B------:R-:W-:Y:S01]  /*3f00*/  UIMAD.WIDE UR4, UR4, 0x2, URZ ;  /* 0x00000002040478a5 */ /* 0x000fe2000f8e02ff */
[----:B------:R-:W-:Y:S01]  /*3f10*/  LOP3.LUT R9, R10, 0x38, RZ, 0xc0, !PT ;  /* 0x000000380a097812 */ /* 0x000fe200078ec0ff */
[----:B------:R-:W-:Y:S01]  /*3f20*/  FMUL R24, R23, R24 ;  /* 0x0000001817187220 */ /* 0x000fe20000400000 */
[----:B------:R-:W-:Y:S02]  /*3f30*/  @P0 IMAD.MOV.U32 R10, RZ, RZ, 0x7f800000 ;  /* 0x7f800000ff0a0424 */ /* 0x000fe400078e00ff */
[----:B---3--:R-:W-:Y:S01]  /*3f40*/  LOP3.LUT R12, R9, 0x1f, R0, 0xf8, !PT ;  /* 0x0000001f090c7812 */ /* 0x008fe200078ef800 */
[----:B------:R-:W-:Y:S01]  /*3f50*/  FMUL R24, R23, R24 ;  /* 0x0000001817187220 */ /* 0x000fe20000400000 */
[----:B--2---:R-:W-:Y:S01]  /*3f60*/  IMAD R9, R11, R16, RZ ;  /* 0x000000100b097224 */ /* 0x004fe200078e02ff */
[----:B------:R-:W-:Y:S01]  /*3f70*/  IADD3.X R30, PT, PT, R8, UR5, R19, P2, P3 ;  /* 0x00000005081e7c10 */ /* 0x000fe200097e6413 */
[----:B------:R-:W0:Y:S01]  /*3f80*/  LDSM.16.M88.4 R4, [R3] ;  /* 0x000000000304783b */ /* 0x000e220000000200 */
[----:B------:R-:W-:Y:S01]  /*3f90*/  FFMA.FTZ R24, R23, 1.4426950216293334961, R24 ;  /* 0x3fb8aa3b17187823 */ /* 0x000fe20000010018 */
[----:B------:R-:W-:Y:S01]  /*3fa0*/  IMAD R11, R16, 0x4, R9 ;  /* 0x00000004100b7824 */ /* 0x000fe200078e0209 */
[----:B------:R-:W1:Y:S01]  /*3fb0*/  LDCU UR4, c[0x0][0x3ec] ;  /* 0x00007d80ff0477ac */ /* 0x000e620008000800 */
[----:B------:R-:W-:Y:S01]  /*3fc0*/  LOP3.LUT R0, R0, 0xff, RZ, 0xc0, !PT ;  /* 0x000000ff00007812 */ /* 0x000fe200078ec0ff */
[----:B------:R-:W-:Y:S01]  /*3fd0*/  FADD R17, R17, R24 ;  /* 0x0000001811117221 */ /* 0x000fe20000000000 */
[----:B------:R-:W-:Y:S01]  /*3fe0*/  @P0 FFMA.FTZ R17, R21, R10, +INF ;  /* 0x7f80000015110423 */ /* 0x000fe2000001000a */
[C---:B------:R-:W-:Y:S01]  /*3ff0*/  IMAD.SHL.U32 R10, R12.reuse, 0x8, RZ ;  /* 0x000000080c0a7824 */ /* 0x040fe200078e00ff */
[----:B------:R-:W-:Y:S01]  /*4000*/  LEA R14, P0, R9, R18, 0x1 ;  /* 0x00000012090e7211 */ /* 0x000fe200078008ff */
[----:B------:R-:W-:-:S02]  /*4010*/  IMAD.SHL.U32 R12, R12, 0x10, RZ ;  /* 0x000000100c0c7824 */ /* 0x000fc400078e00ff */
[----:B------:R-:W-:Y:S02]  /*4020*/  FSEL R8, R17, -INF , P1 ;  /* 0xff80000011087808 */ /* 0x000fe40000800000 */
[----:B------:R-:W-:Y:S01]  /*4030*/  LEA.HI.X.SX32 R15, R9, R30, 0x1, P0 ;  /* 0x0000001e090f7211 */ /* 0x000fe200000f0eff */
[----:B------:R-:W-:Y:S01]  /*4040*/  IMAD R9, R16, 0x4, R11 ;  /* 0x0000000410097824 */ /* 0x000fe200078e020b */
[----:B------:R-:W-:Y:S01]  /*4050*/  LOP3.LUT R13, R10, 0xc0, RZ, 0xc0, !PT ;  /* 0x000000c00a0d7812 */ /* 0x000fe200078ec0ff */
[----:B------:R-:W-:Y:S01]  /*4060*/  FFMA R57, R8, 0.69314718246459960938, R57 ;  /* 0x3f31721808397823 */ /* 0x000fe20000000039 */
[-C--:B------:R-:W-:Y:S02]  /*4070*/  LEA R22, P1, R11, R18.reuse, 0x1 ;  /* 0x000000120b167211 */ /* 0x080fe400078208ff */
[----:B------:R-:W-:Y:S01]  /*4080*/  IADD3 R28, PT, PT, R13, UR11, R20 ;  /* 0x0000000b0d1c7c10 */ /* 0x000fe2000fffe014 */
[C---:B------:R-:W-:Y:S01]  /*4090*/  IMAD R13, R16.reuse, 0x4, R9 ;  /* 0x00000004100d7824 */ /* 0x040fe200078e0209 */
[----:B------:R-:W-:Y:S01]  /*40a0*/  LEA R20, P0, R9, R18, 0x1 ;  /* 0x0000001209147211 */ /* 0x000fe200078008ff */
[----:B-1----:R-:W-:Y:S01]  /*40b0*/  UIMAD UR4, UR7, UR4, URZ ;  /* 0x00000004070472a4 */ /* 0x002fe2000f8e02ff */
[-C--:B------:R-:W-:Y:S01]  /*40c0*/  LEA.HI.X.SX32 R23, R11, R30.reuse, 0x1, P1 ;  /* 0x0000001e0b177211 */ /* 0x080fe200008f0eff */
[----:B------:R-:W-:Y:S01]  /*40d0*/  IMAD R17, R16, 0x4, R13 ;  /* 0x0000000410117824 */ /* 0x000fe200078e020d */
[----:B------:R-:W-:Y:S01]  /*40e0*/  LEA.HI.X.SX32 R21, R9, R30, 0x1, P0 ;  /* 0x0000001e09157211 */ /* 0x000fe200000f0eff */
[----:B------:R-:W-:Y:S01]  /*40f0*/  USHF.L.U32 UR6, UR4, 0x2, URZ ;  /* 0x0000000204067899 */ /* 0x000fe200080006ff */
[C---:B------:R-:W-:Y:S01]  /*4100*/  LEA R24, P0, R13.reuse, R18, 0x1 ;  /* 0x000000120d187211 */ /* 0x040fe200078008ff */
[----:B------:R1:W2:Y:S01]  /*4110*/  LDSM.16.M88.4 R8, [R3+0x800] ;  /* 0x000800000308783b */ /* 0x0002a20000000200 */
[----:B------:R-:W-:Y:S01]  /*4120*/  LOP3.LUT R12, R12, 0xf0, RZ, 0xc0, !PT ;  /* 0x000000f00c0c7812 */ /* 0x000fe200078ec0ff */
[----:B------:R-:W-:Y:S01]  /*4130*/  UIMAD.WIDE UR4, UR4, 0x4, URZ ;  /* 0x00000004040478a5 */ /* 0x000fe2000f8e02ff */
[----:B------:R-:W-:Y:S01]  /*4140*/  LEA.HI.X.SX32 R25, R13, R30, 0x1, P0 ;  /* 0x0000001e0d197211 */ /* 0x000fe200000f0eff */
[----:B------:R-:W-:Y:S01]  /*4150*/  IMAD R13, R16, 0x4, R17 ;  /* 0x00000004100d7824 */ /* 0x000fe200078e0211 */
[----:B------:R-:W-:-:S04]  /*4160*/  LEA R26, P0, R17, R18, 0x1 ;  /* 0x00000012111a7211 */ /* 0x000fc800078008ff */
[----:B------:R-:W-:Y:S01]  /*4170*/  LEA.HI.X.SX32 R27, R17, R30, 0x1, P0 ;  /* 0x0000001e111b7211 */ /* 0x000fe200000f0eff */
[C---:B------:R-:W-:Y:S01]  /*4180*/  IMAD R17, R16.reuse, 0x4, R13 ;  /* 0x0000000410117824 */ /* 0x040fe200078e020d */
[----:B0-----:R0:W-:Y:S01]  /*4190*/  STG.E.U16 desc[UR32][R14.64], R4 ;  /* 0x000000040e007986 */ /* 0x0011e2000c101520 */
[----:B------:R-:W-:Y:S02]  /*41a0*/  PRMT R19, R5, 0x7632, R19 ;  /* 0x0000763205137816 */ /* 0x000fe40000000013 */
[----:B-1----:R-:W-:Y:S01]  /*41b0*/  IMAD R3, R16, 0x4, R17 ;  /* 0x0000000410037824 */ /* 0x002fe200078e0211 */
[----:B0-----:R-:W-:Y:S02]  /*41c0*/  PRMT R15, R4, 0x7632, R15 ;  /* 0x00007632040f7816 */ /* 0x001fe4000000000f */
[----:B------:R-:W-:-:S03]  /*41d0*/  LEA R14, P0, R13, R18, 0x1 ;  /* 0x000000120d0e7211 */ /* 0x000fc600078008ff */
[----:B------:R0:W-:Y:S04]  /*41e0*/  STG.E.U16 desc[UR32][R22.64], R15 ;  /* 0x0000000f16007986 */ /* 0x0001e8000c101520 */
[----:B------:R1:W-:Y:S04]  /*41f0*/  STG.E.U16 desc[UR32][R20.64], R5 ;  /* 0x0000000514007986 */ /* 0x0003e8000c101520 */
[----:B------:R3:W-:Y:S01]  /*4200*/  STG.E.U16 desc[UR32][R24.64], R19 ;  /* 0x0000001318007986 */ /* 0x0007e2000c101520 */
[----:B0-----:R-:W-:Y:S01]  /*4210*/  LEA.HI.X.SX32 R15, R13, R30, 0x1, P0 ;  /* 0x0000001e0d0f7211 */ /* 0x001fe200000f0eff */
[----:B------:R-:W-:Y:S01]  /*4220*/  IMAD R13, R16, 0x4, R3 ;  /* 0x00000004100d7824 */ /* 0x000fe200078e0203 */
[----:B------:R-:W-:Y:S01]  /*4230*/  LEA R22, P0, R17, R18, 0x1 ;  /* 0x0000001211167211 */ /* 0x000fe200078008ff */
[----:B------:R-:W-:Y:S01]  /*4240*/  STG.E.U16 desc[UR32][R26.64], R6 ;  /* 0x000000061a007986 */ /* 0x000fe2000c101520 */
[----:B-1----:R-:W-:-:S02]  /*4250*/  PRMT R5, R6, 0x7632, R5 ;  /* 0x0000763206057816 */ /* 0x002fc40000000005 */
[----:B------:R-:W-:Y:S01]  /*4260*/  LEA.HI.X.SX32 R23, R17, R30, 0x1, P0 ;  /* 0x0000001e11177211 */ /* 0x000fe200000f0eff */
[C---:B------:R-:W-:Y:S01]  /*4270*/  IMAD R17, R16.reuse, 0x4, R13 ;  /* 0x0000000410117824 */ /* 0x040fe200078e020d */
[C---:B------:R-:W-:Y:S01]  /*4280*/  LEA R4, P0, R3.reuse, R18, 0x1 ;  /* 0x0000001203047211 */ /* 0x040fe200078008ff */
[----:B------:R0:W-:Y:S02]  /*4290*/  STG.E.U16 desc[UR32][R14.64], R5 ;  /* 0x000000050e007986 */ /* 0x0001e4000c101520 */
[C---:B---3--:R-:W-:Y:S02]  /*42a0*/  IMAD R19, R16.reuse, 0x4, R17 ;  /* 0x0000000410137824 */ /* 0x048fe400078e0211 */
[----:B------:R1:W-:Y:S01]  /*42b0*/  STG.E.U16 desc[UR32][R22.64], R7 ;  /* 0x0000000716007986 */ /* 0x0003e2000c101520 */
[----:B0-----:R-:W-:Y:S01]  /*42c0*/  LEA.HI.X.SX32 R5, R3, R30, 0x1, P0 ;  /* 0x0000001e03057211 */ /* 0x001fe200000f0eff */
[----:B------:R-:W-:Y:S01]  /*42d0*/  IMAD R3, R16, 0x4, R19 ;  /* 0x0000000410037824 */ /* 0x000fe200078e0213 */
[----:B------:R-:W-:-:S02]  /*42e0*/  LEA R20, P0, R13, R18, 0x1 ;  /* 0x000000120d147211 */ /* 0x000fc400078008ff */
[----:B------:R-:W-:Y:S01]  /*42f0*/  PRMT R15, R7, 0x7632, R15 ;  /* 0x00007632070f7816 */ /* 0x000fe2000000000f */
[C---:B------:R-:W-:Y:S01]  /*4300*/  IMAD R29, R16.reuse, 0x4, R3 ;  /* 0x00000004101d7824 */ /* 0x040fe200078e0203 */
[----:B------:R-:W-:Y:S02]  /*4310*/  LEA.HI.X.SX32 R21, R13, R30, 0x1, P0 ;  /* 0x0000001e0d157211 */ /* 0x000fe400000f0eff */
[-C--:B------:R-:W-:Y:S01]  /*4320*/  LEA R26, P2, R3, R18.reuse, 0x1 ;  /* 0x00000012031a7211 */ /* 0x080fe200078408ff */
[C---:B------:R-:W-:Y:S01]  /*4330*/  IMAD R13, R16.reuse, 0x4, R29 ;  /* 0x00000004100d7824 */ /* 0x040fe200078e021d */
[-C--:B------:R-:W-:Y:S01]  /*4340*/  LEA R14, P1, R19, R18.reuse, 0x1 ;  /* 0x00000012130e7211 */ /* 0x080fe200078208ff */
[----:B------:R0:W-:Y:S01]  /*4350*/  STG.E.U16 desc[UR32][R4.64], R15 ;  /* 0x0000000f04007986 */ /* 0x0001e2000c101520 */
[----:B------:R-:W-:Y:S01]  /*4360*/  LEA R24, P0, R17, R18, 0x1 ;  /* 0x0000001211187211 */ /* 0x000fe200078008ff */
[C---:B------:R-:W-:Y:S01]  /*4370*/  IMAD R31, R16.reuse, 0x4, R13 ;  /* 0x00000004101f7824 */ /* 0x040fe200078e020d */
[-C--:B------:R-:W-:Y:S01]  /*4380*/  LEA.HI.X.SX32 R27, R3, R30.reuse, 0x1, P2 ;  /* 0x0000001e031b7211 */ /* 0x080fe200010f0eff */
[----:B--2---:R-:W-:Y:S01]  /*4390*/  STG.E.U16 desc[UR32][R20.64], R8 ;  /* 0x0000000814007986 */ /* 0x004fe2000c101520 */
[----:B------:R-:W-:Y:S01]  /*43a0*/  LEA.HI.X.SX32 R25, R17, R30, 0x1, P0 ;  /* 0x0000001e11197211 */ /* 0x000fe200000f0eff */
[----:B------:R-:W-:Y:S01]  /*43b0*/  IMAD R3, R16, 0x4, R31 ;  /* 0x0000000410037824 */ /* 0x000fe200078e021f */
[----:B------:R-:W-:-:S02]  /*43c0*/  LEA R16, P2, R31, R18, 0x1 ;  /* 0x000000121f107211 */ /* 0x000fc400078408ff */
[----:B-1----:R-:W-:Y:S02]  /*43d0*/  PRMT R23, R8, 0x7632, R23 ;  /* 0x0000763208177816 */ /* 0x002fe40000000017 */
[-C--:B------:R-:W-:Y:S02]  /*43e0*/  LEA.HI.X.SX32 R17, R31, R30.reuse, 0x1, P2 ;  /* 0x0000001e1f117211 */ /* 0x080fe400010f0eff */
[----:B0-----:R-:W-:Y:S01]  /*43f0*/  LEA.HI.X.SX32 R15, R19, R30, 0x1, P1 ;  /* 0x0000001e130f7211 */ /* 0x001fe200008f0eff */
[----:B------:R-:W-:Y:S01]  /*4400*/  STG.E.U16 desc[UR32][R24.64], R23 ;  /* 0x0000001718007986 */ /* 0x000fe2000c101520 */
[-C--:B------:R-:W-:Y:S02]  /*4410*/  LEA R6, P1, R13, R18.reuse, 0x1 ;  /* 0x000000120d067211 */ /* 0x080fe400078208ff */
[-C--:B------:R-:W-:Y:S01]  /*4420*/  LEA R4, P0, R29, R18.reuse, 0x1 ;  /* 0x000000121d047211 */ /* 0x080fe200078008ff */
[----:B------:R-:W-:Y:S01]  /*4430*/  STG.E.U16 desc[UR32][R14.64], R9 ;  /* 0x000000090e007986 */ /* 0x000fe2000c101520 */
[----:B------:R-:W-:-:S02]  /*4440*/  LEA R18, P3, R3, R18, 0x1 ;  /* 0x0000001203127211 */ /* 0x000fc400078608ff */
[-C--:B------:R-:W-:Y:S02]  /*4450*/  LEA.HI.X.SX32 R7, R13, R30.reuse, 0x1, P1 ;  /* 0x0000001e0d077211 */ /* 0x080fe400008f0eff */
[----:B------:R-:W-:Y:S02]  /*4460*/  PRMT R13, R9, 0x7632, R13 ;  /* 0x00007632090d7816 */ /* 0x000fe4000000000d */
[-C--:B------:R-:W-:Y:S02]  /*4470*/  LEA.HI.X.SX32 R5, R29, R30.reuse, 0x1, P0 ;  /* 0x0000001e1d057211 */ /* 0x080fe400000f0eff */
[----:B------:R-:W-:Y:S01]  /*4480*/  LEA.HI.X.SX32 R19, R3, R30, 0x1, P3 ;  /* 0x0000001e03137211 */ /* 0x000fe200018f0eff */
[----:B------:R-:W-:Y:S01]  /*4490*/  STG.E.U16 desc[UR32][R26.64], R13 ;  /* 0x0000000d1a007986 */ /* 0x000fe2000c101520 */
[----:B------:R-:W-:Y:S02]  /*44a0*/  PRMT R3, R10, 0x7632, R3 ;  /* 0x000076320a037816 */ /* 0x000fe40000000003 */
[----:B------:R-:W-:Y:S01]  /*44b0*/  ISETP.GE.U32.AND P0, PT, R0, 0x40, PT ;  /* 0x000000400000780c */ /* 0x000fe20003f06070 */
[----:B------:R0:W-:Y:S01]  /*44c0*/  STG.E.U16 desc[UR32][R4.64], R10 ;  /* 0x0000000a04007986 */ /* 0x0001e2000c101520 */
[----:B------:R-:W-:-:S03]  /*44d0*/  IMAD.HI R0, R2, 0x4, RZ ;  /* 0x0000000402007827 */ /* 0x000fc600078e02ff */
[----:B------:R1:W-:Y:S04]  /*44e0*/  STG.E.U16 desc[UR32][R6.64], R3 ;  /* 0x0000000306007986 */ /* 0x0003e8000c101520 */
[----:B------:R-:W-:Y:S01]  /*44f0*/  STG.E.U16 desc[UR32][R16.64], R11 ;  /* 0x0000000b10007986 */ /* 0x000fe2000c101520 */
[----:B0-----:R-:W0:Y:S01]  /*4500*/  LDC.64 R4, c[0x0][0x3a0] ;  /* 0x0000e800ff047b82 */ /* 0x001e220000000a00 */
[----:B-1----:R-:W-:Y:S01]  /*4510*/  PRMT R7, R11, 0x7632, R7 ;  /* 0x000076320b077816 */ /* 0x002fe20000000007 */
[----:B------:R-:W-:-:S04]  /*4520*/  IMAD.SHL.U32 R3, R2, 0x4, RZ ;  /* 0x0000000402037824 */ /* 0x000fc800078e00ff */
[----:B------:R-:W-:Y:S02]  /*4530*/  STG.E.U16 desc[UR32][R18.64], R7 ;  /* 0x0000000712007986 */ /* 0x000fe4000c101520 */
[----:B------:R-:W-:Y:S01]  /*4540*/  BAR.SYNC.DEFER_BLOCKING 0x0 ;  /* 0x0000000000007b1d */ /* 0x000fe20000010000 */
[----:B0-----:R-:W-:-:S04]  /*4550*/  IADD3 R2, P1, P2, R3, UR6, R4 ;  /* 0x0000000603027c10 */ /* 0x001fc8000fa3e004 */
[----:B------:R-:W-:Y:S01]  /*4560*/  IADD3.X R3, PT, PT, R0, UR5, R5, P1, P2 ;  /* 0x0000000500037c10 */ /* 0x000fe20008fe4405 */
[----:B------:R-:W-:Y:S02]  /*4570*/  STSM.16.M88 [R28], R57 ;  /* 0x000000391c007844 */ /* 0x000fe40000000000 */
[----:B------:R-:W-:Y:S06]  /*4580*/  BAR.SYNC.DEFER_BLOCKING 0x0 ;  /* 0x0000000000007b1d */ /* 0x000fec0000010000 */
[----:B------:R-:W0:Y:S04]  /*4590*/  LDSM.16.M88 R9, [R12+UR11] ;  /* 0x0000000b0c09783b */ /* 0x000e280008000000 */
[----:B0-----:R0:W-:Y:S01]  /*45a0*/  @!P0 STG.E desc[UR32][R2.64], R9 ;  /* 0x0000000902008986 */ /* 0x0011e2000c101920 */
[----:B------:R-:W-:Y:S06]  /*45b0*/  BAR.SYNC.DEFER_BLOCKING 0x0 ;  /* 0x0000000000007b1d */ /* 0x000fec0000010000 */
[----:B------:R-:W-:Y:S05]  /*45c0*/  BRA.U UP1, `(.L_x_22) ;  /* 0x0000000101a07547 */ /* 0x000fea000b800000 */
[----:B------:R-:W1:Y:S01]  /*45d0*/  S2UR UR5, SR_CgaCtaId ;  /* 0x00000000000579c3 */ /* 0x000e620000008800 */
[----:B------:R-:W-:Y:S01]  /*45e0*/  NOP ;  /* 0x0000000000007918 */ /* 0x000fe20000000000 */
[----:B------:R-:W-:Y:S01]  /*45f0*/  UMOV UR4, 0x50 ;  /* 0x0000005000047882 */ /* 0x000fe20000000000 */
[----:B------:R-:W-:Y:S02]  /*4600*/  IMAD.U32 R0, RZ, RZ, UR12 ;  /* 0x0000000cff007e24 */ /* 0x000fe4000f8e00ff */
[----:B0-----:R-:W-:Y:S02]  /*4610*/  IMAD.MOV.U32 R3, RZ, RZ, 0xf ;  /* 0x0000000fff037424 */ /* 0x001fe400078e00ff */
[----:B------:R-:W-:Y:S01]  /*4620*/  IMAD.MOV.U32 R7, RZ, RZ, 0x1 ;  /* 0x00000001ff077424 */ /* 0x000fe200078e00ff */
[----:B------:R-:W-:-:S04]  /*4630*/  LOP3.LUT R0, R0, 0xffff, RZ, 0xc0, !PT ;  /* 0x0000ffff00007812 */ /* 0x000fc800078ec0ff */
[----:B------:R-:W-:-:S05]  /*4640*/  SHF.R.U32.HI R0, RZ, 0x5, R0 ;  /* 0x00000005ff007819 */ /* 0x000fca0000011600 */
[----:B------:R-:W-:Y:S01]  /*4650*/  VIADD R2, R0, 0x10 ;  /* 0x0000001000027836 */ /* 0x000fe20000000000 */
[----:B------:R-:W-:Y:S01]  /*4660*/  SHF.L.U32 R0, R3, R0, RZ ;  /* 0x0000000003007219 */ /* 0x000fe200000006ff */
[----:B-1----:R-:W-:-:S03]  /*4670*/  ULEA UR6, UR5, UR4, 0x18 ;  /* 0x0000000405067291 */ /* 0x002fc6000f8ec0ff */
[----:B------:R-:W-:-:S04]  /*4680*/  SHF.L.U32 R3, R7, R2, RZ ;  /* 0x0000000207037219 */ /* 0x000fc800000006ff */
[----:B------:R-:W-:Y:S02]  /*4690*/  LOP3.LUT R0, R3, R0, RZ, 0xfc, !PT ;  /* 0x0000000003007212 */ /* 0x000fe400078efcff */
[----:B------:R-:W0:Y:S02]  /*46a0*/  LDS R5, [UR6] ;  /* 0x00000006ff057984 */ /* 0x000e240008000800 */
[C---:B------:R-:W-:Y:S02]  /*46b0*/  LOP3.LUT R2, R0.reuse, 0xffff, RZ, 0xc0, !PT ;  /* 0x0000ffff00027812 */ /* 0x040fe400078ec0ff */
[----:B0-----:R-:W-:-:S04]  /*46c0*/  LOP3.LUT R3, R0, 0xffff, R5, 0x80, !PT ;  /* 0x0000ffff00037812 */ /* 0x001fc800078e8005 */
[----:B------:R-:W-:-:S13]  /*46d0*/  ISETP.NE.AND P0, PT, R3, R2, PT ;  /* 0x000000020300720c */ /* 0x000fda0003f05270 */
[----:B------:R-:W-:Y:S05]  /*46e0*/  @P0 BRA `(.L_x_23) ;  /* 0x0000000000500947 */ /* 0x000fea0003800000 */
[----:B------:R-:W-:Y:S02]  /*46f0*/  SHF.R.U32.HI R5, RZ, 0x10, R5 ;  /* 0x00000010ff057819 */ /* 0x000fe40000011605 */
[----:B------:R-:W-:-:S04]  /*4700*/  SHF.R.U32.HI R2, RZ, 0x10, R0 ;  /* 0x00000010ff027819 */ /* 0x000fc80000011600 */
[----:B------:R-:W-:-:S04]  /*4710*/  LOP3.LUT R5, R5, R2, RZ, 0xc0, !PT ;  /* 0x0000000205057212 */ /* 0x000fc800078ec0ff */
[----:B------:R-:W-:-:S13]  /*4720*/  ISETP.NE.AND P0, PT, R5, R2, PT ;  /* 0x000000020500720c */ /* 0x000fda0003f05270 */
[----:B------:R-:W-:Y:S05]  /*4730*/  @P0 BRA `(.L_x_24) ;  /* 0x0000000000300947 */ /* 0x000fea0003800000 */
[----:B------:R-:W-:Y:S01]  /*4740*/  R2UR UR4, R0 ;  /* 0x00000000000472ca */ /* 0x000fe200000e0000 */
[----:B------:R-:W-:Y:S01]  /*4750*/  VOTEU.ANY UR5, UPT, PT ;  /* 0x0000000000057886 */ /* 0x000fe200038e0100 */
[----:B------:R-:W0:Y:S01]  /*4760*/  S2R R0, SR_LANEID ;  /* 0x0000000000007919 */ /* 0x000e220000000000 */
[----:B------:R-:W-:-:S10]  /*4770*/  UFLO.U32 UR5, UR5 ;  /* 0x00000005000572bd */ /* 0x000fd400080e0000 */
[----:B------:R-:W-:-:S06]  /*4780*/  ULOP3.LUT UR4, URZ, UR4, URZ, 0x33, !UPT ;  /* 0x00000004ff047292 */ /* 0x000fcc000f8e33ff */
[----:B------:R-:W-:-:S04]  /*4790*/  IMAD.U32 R2, RZ, RZ, UR4 ;  /* 0x00000004ff027e24 */ /* 0x000fc8000f8e00ff */
[----:B------:R-:W1:Y:S02]  /*47a0*/  REDUX UR7, R2 ;  /* 0x00000000020773c4 */ /* 0x000e640000000000 */
[----:B------:R2:W-:Y:S01]  /*47b0*/  UTCATOMSWS.AND URZ, UR4 ;  /* 0x0000000400ff79e3 */ /* 0x0005e20008000000 */
[----:B0-----:R-:W-:Y:S01]  /*47c0*/  ISETP.EQ.U32.AND P0, PT, R0, UR5, PT ;  /* 0x0000000500007c0c */ /* 0x001fe2000bf02070 */
[----:B-1----:R-:W-:-:S12]  /*47d0*/  IMAD.U32 R0, RZ, RZ, UR7 ;  /* 0x00000007ff007e24 */ /* 0x002fd8000f8e00ff */
[----:B------:R2:W-:Y:S01]  /*47e0*/  @P0 ATOMS.AND RZ, [UR6], R0 ;  /* 0x00000000ffff098c */ /* 0x0005e2000a800006 */
[----:B------:R-:W-:Y:S05]  /*47f0*/  BRA `(.L_x_22) ;  /* 0x0000000000147947 */ /* 0x000fea0003800000 */
.L_x_24:
[----:B------:R-:W-:-:S07]  /*4800*/  MOV R2, 0x4820 ;  /* 0x0000482000027802 */ /* 0x000fce0000000f00 */
[----:B------:R-:W-:Y:S05]  /*4810*/  CALL.REL.NOINC `($__internal_0_$__cuda_sm10x_tcgen05_guardrail_trap_col_being_dealloced_not_returned_by_alloc) ;  /* 0x0000000000447944 */ /* 0x000fea0003c00000 */
[----:B------:R-:W-:Y:S05]  /*4820*/  BRA `(.L_x_22) ;  /* 0x0000000000087947 */ /* 0x000fea0003800000 */
.L_x_23:
[----:B------:R-:W-:-:S07]  /*4830*/  MOV R2, 0x4850 ;  /* 0x0000485000027802 */ /* 0x000fce0000000f00 */
[----:B------:R-:W-:Y:S05]  /*4840*/  CALL.REL.NOINC `($__internal_2_$__cuda_sm10x_tcgen05_guardrail_trap_unallocated_columns_being_dealloced) ;  /* 0x0000000000507944 */ /* 0x000fea0003c00000 */
.L_x_22:
[----:B------:R-:W-:Y:S01]  /*4850*/  NOP ;  /* 0x0000000000007918 */ /* 0x000fe20000000000 */
[----:B--2---:R-:W-:Y:S05]  /*4860*/  EXIT ;  /* 0x000000000000794d */ /* 0x004fea0003800000 */
.L_x_8:
[----:B------:R-:W1:Y:S02]  /*4870*/  SYNCS.PHASECHK.TRANS64.TRYWAIT P0, [UR11+0x3000], RZ ;  /* 0x003000ffff0075a7 */ /* 0x000e64000800110b */
[----:B-1----:R-:W-:Y:S05]  /*4880*/  @!P0 BRA `(.L_x_8) ;  /* 0xfffffffc00f88947 */ /* 0x002fea000383ffff */
[----:B------:R-:W-:Y:S05]  /*4890*/  BRA `(.L_x_7) ;  /* 0xffffffc800c87947 */ /* 0x000fea000383ffff */
.L_x_17:
[----:B------:R-:W2:Y:S02]  /*48a0*/  SYNCS.PHASECHK.TRANS64.TRYWAIT P1, [UR11+0x5010], RZ ;  /* 0x005010ffff0075a7 */ /* 0x000ea4000802110b */
[----:B--2---:R-:W-:Y:S05]  /*48b0*/  @!P1 BRA `(.L_x_17) ;  /* 0xfffffffc00f89947 */ /* 0x004fea000383ffff */
[----:B------:R-:W-:Y:S05]  /*48c0*/  BRA `(.L_x_25) ;  /* 0xffffffe000807947 */ /* 0x000fea000383ffff */
.L_x_18:
[----:B------:R-:W0:Y:S02]  /*48d0*/  SYNCS.PHASECHK.TRANS64.TRYWAIT P1, [UR40], R12 ;  /* 0x0000000cff0075a7 */ /* 0x000e240008021128 */
[----:B0-----:R-:W-:Y:S05]  /*48e0*/  @!P1 BRA `(.L_x_18) ;  /* 0xfffffffc00f89947 */ /* 0x001fea000383ffff */
[----:B------:R-:W-:Y:S05]  /*48f0*/  BRA `(.L_x_26) ;  /* 0xffffffe400fc7947 */ /* 0x000fea000383ffff */
.L_x_21:
[----:B------:R-:W0:Y:S02]  /*4900*/  SYNCS.PHASECHK.TRANS64.TRYWAIT P0, [UR40], R3 ;  /* 0x00000003ff0075a7 */ /* 0x000e240008001128 */
[----:B0-----:R-:W-:Y:S05]  /*4910*/  @!P0 BRA `(.L_x_21) ;  /* 0xfffffffc00f88947 */ /* 0x001fea000383ffff */
[----:B------:R-:W-:Y:S05]  /*4920*/  BRA `(.L_x_27) ;  /* 0xffffffec007c7947 */ /* 0x000fea000383ffff */
        .weak           $__internal_0_$__cuda_sm10x_tcgen05_guardrail_trap_col_being_dealloced_not_returned_by_alloc
        .type           $__internal_0_$__cuda_sm10x_tcgen05_guardrail_trap_col_being_dealloced_not_returned_by_alloc,@function
        .size           $__internal_0_$__cuda_sm10x_tcgen05_guardrail_trap_col_being_dealloced_not_returned_by_alloc,($__internal_1_$__cuda_sm10x_tcgen05_guardrail_trap_phase_invalid_during_alloc - $__internal_0_$__cuda_sm10x_tcgen05_guardrail_trap_col_being_dealloced_not_returned_by_alloc)
$__internal_0_$__cuda_sm10x_tcgen05_guardrail_trap_col_being_dealloced_not_returned_by_alloc:
[----:B------:R-:W-:Y:S05]  /*4930*/  BPT.TRAP 0x1 ;  /* 0x000000040000795c */ /* 0x000fea0000300000 */
[----:B------:R-:W-:-:S04]  /*4940*/  IMAD.MOV.U32 R3, RZ, RZ, 0x0 ;  /* 0x00000000ff037424 */ /* 0x000fc800078e00ff */
[----:B------:R-:W-:Y:S05]  /*4950*/  RET.REL.NODEC R2 `(attn_fwd) ;  /* 0xffffffb402a87950 */ /* 0x000fea0003c3ffff */
        .weak           $__internal_1_$__cuda_sm10x_tcgen05_guardrail_trap_phase_invalid_during_alloc
        .type           $__internal_1_$__cuda_sm10x_tcgen05_guardrail_trap_phase_invalid_during_alloc,@function
        .size           $__internal_1_$__cuda_sm10x_tcgen05_guardrail_trap_phase_invalid_during_alloc,($__internal_2_$__cuda_sm10x_tcgen05_guardrail_trap_unallocated_columns_being_dealloced - $__internal_1_$__cuda_sm10x_tcgen05_guardrail_trap_phase_invalid_during_alloc)
$__internal_1_$__cuda_sm10x_tcgen05_guardrail_trap_phase_invalid_during_alloc:
[----:B------:R-:W-:Y:S05]  /*4960*/  BPT.TRAP 0x1 ;  /* 0x000000040000795c */ /* 0x000fea0000300000 */
[----:B------:R-:W-:-:S04]  /*4970*/  IMAD.MOV.U32 R3, RZ, RZ, 0x0 ;  /* 0x00000000ff037424 */ /* 0x000fc800078e00ff */
[----:B------:R-:W-:Y:S05]  /*4980*/  RET.REL.NODEC R2 `(attn_fwd) ;  /* 0xffffffb4029c7950 */ /* 0x000fea0003c3ffff */
        .weak           $__internal_2_$__cuda_sm10x_tcgen05_guardrail_trap_unallocated_columns_being_dealloced
        .type           $__internal_2_$__cuda_sm10x_tcgen05_guardrail_trap_unallocated_columns_being_dealloced,@function
        .size           $__internal_2_$__cuda_sm10x_tcgen05_guardrail_trap_unallocated_columns_being_dealloced,(.L_x_31 - $__internal_2_$__cuda_sm10x_tcgen05_guardrail_trap_unallocated_columns_being_dealloced)
$__internal_2_$__cuda_sm10x_tcgen05_guardrail_trap_unallocated_columns_being_dealloced:
[----:B------:R-:W-:Y:S05]  /*4990*/  BPT.TRAP 0x1 ;  /* 0x000000040000795c */ /* 0x000fea0000300000 */
[----:B------:R-:W-:-:S04]  /*49a0*/  IMAD.MOV.U32 R3, RZ, RZ, 0x0 ;  /* 0x00000000ff037424 */ /* 0x000fc800078e00ff */
[----:B------:R-:W-:Y:S05]  /*49b0*/  RET.REL.NODEC R2 `(attn_fwd) ;  /* 0xffffffb402907950 */ /* 0x000fea0003c3ffff */
.L_x_28:
[----:B------:R-:W-:-:S00]  /*49c0*/  BRA `(.L_x_28) ;  /* 0xfffffffc00fc7947 */ /* 0x000fc0000383ffff */
[----:B------:R-:W-:-:S00]  /*49d0*/  NOP ;  /* 0x0000000000007918 */ /* 0x000fc00000000000 */
        /* <DEDUP_REMOVED lines=10> */
.L_x_31:


//--------------------- .nv.global.init           --------------------------
	.section	.nv.global.init,"aw",@progbits
.nv.global.init:
	.type		_$_str,@object
	.size		_$_str,(.L_3 - _$_str)
_$_str:
        /*0000*/ 	.byte	0x5f, 0x5f, 0x43, 0x55, 0x44, 0x41, 0x5f, 0x46, 0x54, 0x5a, 0x00
.L_3:


//--------------------- .nv.shared.attn_fwd       --------------------------
	.section	.nv.shared.attn_fwd,"aw",@nobits
	.sectionflags	@""
	.align	16
	.zero		1024


//--------------------- .nv.shared.reserved.0     --------------------------
	.section	.nv.shared.reserved.0,"aw",@nobits
	.align	8
	.weak		__nv_reservedSMEM_offset_0_alias
	.size		__nv_reservedSMEM_offset_0_alias, 0, 64
	.other		__nv_reservedSMEM_offset_0_alias,@"STO_CUDA_RESERVED_SHARED STV_DEFAULT"
__nv_reservedSMEM_offset_0_alias:
	.zero		0
.nv.shared.reserved.0:
	.zero		64
	.weak		__nv_reservedSMEM_allocation_phase
	.type		__nv_reservedSMEM_allocation_phase,@object
	.size		__nv_reservedSMEM_allocation_phase,(.L_0 - __nv_reservedSMEM_allocation_phase)
__nv_reservedSMEM_allocation_phase:
	.zero		1
.L_0:
	.zero		7
	.weak		__nv_reservedSMEM_devtool_atexit_pc
	.type		__nv_reservedSMEM_devtool_atexit_pc,@object
	.size		__nv_reservedSMEM_devtool_atexit_pc,(__nv_reservedSMEM_allocation_mask - __nv_reservedSMEM_devtool_atexit_pc)
__nv_reservedSMEM_devtool_atexit_pc:
	.zero		8
	.weak		__nv_reservedSMEM_allocation_mask
	.type		__nv_reservedSMEM_allocation_mask,@object
	.size		__nv_reservedSMEM_allocation_mask,(.L_2 - __nv_reservedSMEM_allocation_mask)
__nv_reservedSMEM_allocation_mask:
	.zero		4
.L_2:


//--------------------- .nv.constant0.attn_fwd    --------------------------
	.section	.nv.constant0.attn_fwd,"a",@progbits
	.sectionflags	@""
	.align	4
.nv.constant0.attn_fwd:
	.zero		1032


//--------------------- SYMBOLS --------------------------

	.type		.nv.reservedSmem.offset0,@object
	.size		.nv.reservedSmem.offset0,0x4
	.type		.nv.reservedSmem.cap,@object
	.size		.nv.reservedSmem.cap,0x4
